//
// Generated by NVIDIA NVVM Compiler
//
// Compiler Build ID: CL-36424714
// Cuda compilation tools, release 13.0, V13.0.88
// Based on NVVM 20.0.0
//

.version 9.0
.target sm_100
.address_size 64

	// .globl	_Z12setup_kernelP17curandStateXORWOWm
.global .align 4 .b8 precalc_xorwow_matrix[102400];
.global .align 4 .b8 precalc_xorwow_offset_matrix[102400];
.global .align 4 .b8 mrg32k3aM1[2304];
.global .align 4 .b8 mrg32k3aM2[2304];
.global .align 4 .b8 mrg32k3aM1SubSeq[2016];
.global .align 4 .b8 mrg32k3aM2SubSeq[2016];
.global .align 4 .b8 mrg32k3aM1Seq[2304];
.global .align 4 .b8 mrg32k3aM2Seq[2304];
.const .align 8 .b8 __cr_lgamma_table[72];

.visible .entry _Z12setup_kernelP17curandStateXORWOWm(
	.param .u64 .ptr .align 1 _Z12setup_kernelP17curandStateXORWOWm_param_0,
	.param .u64 _Z12setup_kernelP17curandStateXORWOWm_param_1
)
{
	.reg .pred 	%p<24>;
	.reg .b32 	%r<413>;
	.reg .b64 	%rd<19>;

	ld.param.u64 	%rd8, [_Z12setup_kernelP17curandStateXORWOWm_param_0];
	ld.param.u64 	%rd9, [_Z12setup_kernelP17curandStateXORWOWm_param_1];
	cvta.to.global.u64 	%rd10, %rd8;
	mov.u32 	%r182, %tid.x;
	mov.u32 	%r183, %ctaid.x;
	mov.u32 	%r184, %ntid.x;
	mad.lo.s32 	%r185, %r183, %r184, %r182;
	cvt.s64.s32 	%rd18, %r185;
	mul.wide.s32 	%rd11, %r185, 48;
	add.s64 	%rd2, %rd10, %rd11;
	cvt.u32.u64 	%r186, %rd9;
	xor.b32  	%r187, %r186, -1429050551;
	mul.lo.s32 	%r188, %r187, 1099087573;
	{ .reg .b32 tmp; mov.b64 {tmp, %r189}, %rd9; }
	xor.b32  	%r190, %r189, -136515619;
	mul.lo.s32 	%r191, %r190, -1703105765;
	add.s32 	%r192, %r188, %r191;
	add.s32 	%r193, %r192, 6615241;
	add.s32 	%r194, %r188, 123456789;
	st.global.v2.u32 	[%rd2], {%r193, %r194};
	xor.b32  	%r195, %r188, 362436069;
	add.s32 	%r196, %r191, 521288629;
	st.global.v2.u32 	[%rd2+8], {%r195, %r196};
	xor.b32  	%r197, %r191, 88675123;
	add.s32 	%r198, %r188, 5783321;
	st.global.v2.u32 	[%rd2+16], {%r197, %r198};
	setp.eq.s32 	%p1, %r185, 0;
	@%p1 bra 	$L__BB0_42;
	mov.b32 	%r319, 0;
$L__BB0_2:
	and.b64  	%rd4, %rd18, 3;
	setp.eq.s64 	%p2, %rd4, 0;
	@%p2 bra 	$L__BB0_41;
	mul.wide.u32 	%rd12, %r319, 3200;
	mov.u64 	%rd13, precalc_xorwow_matrix;
	add.s64 	%rd5, %rd13, %rd12;
	cvt.u32.u64 	%r2, %rd4;
	mov.b32 	%r320, 0;
$L__BB0_4:
	mov.b32 	%r333, 0;
	mov.u32 	%r334, %r333;
	mov.u32 	%r335, %r333;
	mov.u32 	%r336, %r333;
	mov.u32 	%r337, %r333;
	mov.u32 	%r326, %r333;
$L__BB0_5:
	mul.wide.u32 	%rd14, %r326, 4;
	add.s64 	%rd15, %rd2, %rd14;
	ld.global.u32 	%r10, [%rd15+4];
	shl.b32 	%r11, %r326, 5;
	mov.b32 	%r332, 0;
$L__BB0_6:
	.pragma "nounroll";
	shr.u32 	%r203, %r10, %r332;
	and.b32  	%r204, %r203, 1;
	setp.eq.b32 	%p3, %r204, 1;
	not.pred 	%p4, %p3;
	add.s32 	%r205, %r11, %r332;
	mul.lo.s32 	%r206, %r205, 5;
	mul.wide.u32 	%rd16, %r206, 4;
	add.s64 	%rd6, %rd5, %rd16;
	@%p4 bra 	$L__BB0_8;
	ld.global.u32 	%r207, [%rd6];
	xor.b32  	%r337, %r337, %r207;
	ld.global.u32 	%r208, [%rd6+4];
	xor.b32  	%r336, %r336, %r208;
	ld.global.u32 	%r209, [%rd6+8];
	xor.b32  	%r335, %r335, %r209;
	ld.global.u32 	%r210, [%rd6+12];
	xor.b32  	%r334, %r334, %r210;
	ld.global.u32 	%r211, [%rd6+16];
	xor.b32  	%r333, %r333, %r211;
$L__BB0_8:
	and.b32  	%r213, %r203, 2;
	setp.eq.s32 	%p5, %r213, 0;
	@%p5 bra 	$L__BB0_10;
	ld.global.u32 	%r214, [%rd6+20];
	xor.b32  	%r337, %r337, %r214;
	ld.global.u32 	%r215, [%rd6+24];
	xor.b32  	%r336, %r336, %r215;
	ld.global.u32 	%r216, [%rd6+28];
	xor.b32  	%r335, %r335, %r216;
	ld.global.u32 	%r217, [%rd6+32];
	xor.b32  	%r334, %r334, %r217;
	ld.global.u32 	%r218, [%rd6+36];
	xor.b32  	%r333, %r333, %r218;
$L__BB0_10:
	and.b32  	%r220, %r203, 4;
	setp.eq.s32 	%p6, %r220, 0;
	@%p6 bra 	$L__BB0_12;
	ld.global.u32 	%r221, [%rd6+40];
	xor.b32  	%r337, %r337, %r221;
	ld.global.u32 	%r222, [%rd6+44];
	xor.b32  	%r336, %r336, %r222;
	ld.global.u32 	%r223, [%rd6+48];
	xor.b32  	%r335, %r335, %r223;
	ld.global.u32 	%r224, [%rd6+52];
	xor.b32  	%r334, %r334, %r224;
	ld.global.u32 	%r225, [%rd6+56];
	xor.b32  	%r333, %r333, %r225;
$L__BB0_12:
	and.b32  	%r227, %r203, 8;
	setp.eq.s32 	%p7, %r227, 0;
	@%p7 bra 	$L__BB0_14;
	ld.global.u32 	%r228, [%rd6+60];
	xor.b32  	%r337, %r337, %r228;
	ld.global.u32 	%r229, [%rd6+64];
	xor.b32  	%r336, %r336, %r229;
	ld.global.u32 	%r230, [%rd6+68];
	xor.b32  	%r335, %r335, %r230;
	ld.global.u32 	%r231, [%rd6+72];
	xor.b32  	%r334, %r334, %r231;
	ld.global.u32 	%r232, [%rd6+76];
	xor.b32  	%r333, %r333, %r232;
$L__BB0_14:
	and.b32  	%r234, %r203, 16;
	setp.eq.s32 	%p8, %r234, 0;
	@%p8 bra 	$L__BB0_16;
	ld.global.u32 	%r235, [%rd6+80];
	xor.b32  	%r337, %r337, %r235;
	ld.global.u32 	%r236, [%rd6+84];
	xor.b32  	%r336, %r336, %r236;
	ld.global.u32 	%r237, [%rd6+88];
	xor.b32  	%r335, %r335, %r237;
	ld.global.u32 	%r238, [%rd6+92];
	xor.b32  	%r334, %r334, %r238;
	ld.global.u32 	%r239, [%rd6+96];
	xor.b32  	%r333, %r333, %r239;
$L__BB0_16:
	and.b32  	%r241, %r203, 32;
	setp.eq.s32 	%p9, %r241, 0;
	@%p9 bra 	$L__BB0_18;
	ld.global.u32 	%r242, [%rd6+100];
	xor.b32  	%r337, %r337, %r242;
	ld.global.u32 	%r243, [%rd6+104];
	xor.b32  	%r336, %r336, %r243;
	ld.global.u32 	%r244, [%rd6+108];
	xor.b32  	%r335, %r335, %r244;
	ld.global.u32 	%r245, [%rd6+112];
	xor.b32  	%r334, %r334, %r245;
	ld.global.u32 	%r246, [%rd6+116];
	xor.b32  	%r333, %r333, %r246;
$L__BB0_18:
	and.b32  	%r248, %r203, 64;
	setp.eq.s32 	%p10, %r248, 0;
	@%p10 bra 	$L__BB0_20;
	ld.global.u32 	%r249, [%rd6+120];
	xor.b32  	%r337, %r337, %r249;
	ld.global.u32 	%r250, [%rd6+124];
	xor.b32  	%r336, %r336, %r250;
	ld.global.u32 	%r251, [%rd6+128];
	xor.b32  	%r335, %r335, %r251;
	ld.global.u32 	%r252, [%rd6+132];
	xor.b32  	%r334, %r334, %r252;
	ld.global.u32 	%r253, [%rd6+136];
	xor.b32  	%r333, %r333, %r253;
$L__BB0_20:
	and.b32  	%r255, %r203, 128;
	setp.eq.s32 	%p11, %r255, 0;
	@%p11 bra 	$L__BB0_22;
	ld.global.u32 	%r256, [%rd6+140];
	xor.b32  	%r337, %r337, %r256;
	ld.global.u32 	%r257, [%rd6+144];
	xor.b32  	%r336, %r336, %r257;
	ld.global.u32 	%r258, [%rd6+148];
	xor.b32  	%r335, %r335, %r258;
	ld.global.u32 	%r259, [%rd6+152];
	xor.b32  	%r334, %r334, %r259;
	ld.global.u32 	%r260, [%rd6+156];
	xor.b32  	%r333, %r333, %r260;
$L__BB0_22:
	and.b32  	%r262, %r203, 256;
	setp.eq.s32 	%p12, %r262, 0;
	@%p12 bra 	$L__BB0_24;
	ld.global.u32 	%r263, [%rd6+160];
	xor.b32  	%r337, %r337, %r263;
	ld.global.u32 	%r264, [%rd6+164];
	xor.b32  	%r336, %r336, %r264;
	ld.global.u32 	%r265, [%rd6+168];
	xor.b32  	%r335, %r335, %r265;
	ld.global.u32 	%r266, [%rd6+172];
	xor.b32  	%r334, %r334, %r266;
	ld.global.u32 	%r267, [%rd6+176];
	xor.b32  	%r333, %r333, %r267;
$L__BB0_24:
	and.b32  	%r269, %r203, 512;
	setp.eq.s32 	%p13, %r269, 0;
	@%p13 bra 	$L__BB0_26;
	ld.global.u32 	%r270, [%rd6+180];
	xor.b32  	%r337, %r337, %r270;
	ld.global.u32 	%r271, [%rd6+184];
	xor.b32  	%r336, %r336, %r271;
	ld.global.u32 	%r272, [%rd6+188];
	xor.b32  	%r335, %r335, %r272;
	ld.global.u32 	%r273, [%rd6+192];
	xor.b32  	%r334, %r334, %r273;
	ld.global.u32 	%r274, [%rd6+196];
	xor.b32  	%r333, %r333, %r274;
$L__BB0_26:
	and.b32  	%r276, %r203, 1024;
	setp.eq.s32 	%p14, %r276, 0;
	@%p14 bra 	$L__BB0_28;
	ld.global.u32 	%r277, [%rd6+200];
	xor.b32  	%r337, %r337, %r277;
	ld.global.u32 	%r278, [%rd6+204];
	xor.b32  	%r336, %r336, %r278;
	ld.global.u32 	%r279, [%rd6+208];
	xor.b32  	%r335, %r335, %r279;
	ld.global.u32 	%r280, [%rd6+212];
	xor.b32  	%r334, %r334, %r280;
	ld.global.u32 	%r281, [%rd6+216];
	xor.b32  	%r333, %r333, %r281;
$L__BB0_28:
	and.b32  	%r283, %r203, 2048;
	setp.eq.s32 	%p15, %r283, 0;
	@%p15 bra 	$L__BB0_30;
	ld.global.u32 	%r284, [%rd6+220];
	xor.b32  	%r337, %r337, %r284;
	ld.global.u32 	%r285, [%rd6+224];
	xor.b32  	%r336, %r336, %r285;
	ld.global.u32 	%r286, [%rd6+228];
	xor.b32  	%r335, %r335, %r286;
	ld.global.u32 	%r287, [%rd6+232];
	xor.b32  	%r334, %r334, %r287;
	ld.global.u32 	%r288, [%rd6+236];
	xor.b32  	%r333, %r333, %r288;
$L__BB0_30:
	and.b32  	%r290, %r203, 4096;
	setp.eq.s32 	%p16, %r290, 0;
	@%p16 bra 	$L__BB0_32;
	ld.global.u32 	%r291, [%rd6+240];
	xor.b32  	%r337, %r337, %r291;
	ld.global.u32 	%r292, [%rd6+244];
	xor.b32  	%r336, %r336, %r292;
	ld.global.u32 	%r293, [%rd6+248];
	xor.b32  	%r335, %r335, %r293;
	ld.global.u32 	%r294, [%rd6+252];
	xor.b32  	%r334, %r334, %r294;
	ld.global.u32 	%r295, [%rd6+256];
	xor.b32  	%r333, %r333, %r295;
$L__BB0_32:
	and.b32  	%r297, %r203, 8192;
	setp.eq.s32 	%p17, %r297, 0;
	@%p17 bra 	$L__BB0_34;
	ld.global.u32 	%r298, [%rd6+260];
	xor.b32  	%r337, %r337, %r298;
	ld.global.u32 	%r299, [%rd6+264];
	xor.b32  	%r336, %r336, %r299;
	ld.global.u32 	%r300, [%rd6+268];
	xor.b32  	%r335, %r335, %r300;
	ld.global.u32 	%r301, [%rd6+272];
	xor.b32  	%r334, %r334, %r301;
	ld.global.u32 	%r302, [%rd6+276];
	xor.b32  	%r333, %r333, %r302;
$L__BB0_34:
	and.b32  	%r304, %r203, 16384;
	setp.eq.s32 	%p18, %r304, 0;
	@%p18 bra 	$L__BB0_36;
	ld.global.u32 	%r305, [%rd6+280];
	xor.b32  	%r337, %r337, %r305;
	ld.global.u32 	%r306, [%rd6+284];
	xor.b32  	%r336, %r336, %r306;
	ld.global.u32 	%r307, [%rd6+288];
	xor.b32  	%r335, %r335, %r307;
	ld.global.u32 	%r308, [%rd6+292];
	xor.b32  	%r334, %r334, %r308;
	ld.global.u32 	%r309, [%rd6+296];
	xor.b32  	%r333, %r333, %r309;
$L__BB0_36:
	and.b32  	%r311, %r203, 32768;
	setp.eq.s32 	%p19, %r311, 0;
	@%p19 bra 	$L__BB0_38;
	ld.global.u32 	%r312, [%rd6+300];
	xor.b32  	%r337, %r337, %r312;
	ld.global.u32 	%r313, [%rd6+304];
	xor.b32  	%r336, %r336, %r313;
	ld.global.u32 	%r314, [%rd6+308];
	xor.b32  	%r335, %r335, %r314;
	ld.global.u32 	%r315, [%rd6+312];
	xor.b32  	%r334, %r334, %r315;
	ld.global.u32 	%r316, [%rd6+316];
	xor.b32  	%r333, %r333, %r316;
$L__BB0_38:
	add.s32 	%r332, %r332, 16;
	setp.ne.s32 	%p20, %r332, 32;
	@%p20 bra 	$L__BB0_6;
	mad.lo.s32 	%r317, %r326, -31, %r11;
	add.s32 	%r326, %r317, 1;
	setp.ne.s32 	%p21, %r326, 5;
	@%p21 bra 	$L__BB0_5;
	st.global.u32 	[%rd2+4], %r337;
	st.global.u32 	[%rd2+8], %r336;
	st.global.u32 	[%rd2+12], %r335;
	st.global.u32 	[%rd2+16], %r334;
	st.global.u32 	[%rd2+20], %r333;
	add.s32 	%r320, %r320, 1;
	setp.lt.u32 	%p22, %r320, %r2;
	@%p22 bra 	$L__BB0_4;
$L__BB0_41:
	shr.u64 	%rd7, %rd18, 2;
	add.s32 	%r319, %r319, 1;
	setp.gt.u64 	%p23, %rd18, 3;
	mov.u64 	%rd18, %rd7;
	@%p23 bra 	$L__BB0_2;
$L__BB0_42:
	mov.b32 	%r318, 0;
	st.global.v2.u32 	[%rd2+24], {%r318, %r318};
	st.global.u32 	[%rd2+32], %r318;
	mov.b64 	%rd17, 0;
	st.global.u64 	[%rd2+40], %rd17;
	ret;

}
	// .globl	_Z6kernelP17curandStateXORWOWPffffffPi
.visible .entry _Z6kernelP17curandStateXORWOWPffffffPi(
	.param .u64 .ptr .align 1 _Z6kernelP17curandStateXORWOWPffffffPi_param_0,
	.param .u64 .ptr .align 1 _Z6kernelP17curandStateXORWOWPffffffPi_param_1,
	.param .f32 _Z6kernelP17curandStateXORWOWPffffffPi_param_2,
	.param .f32 _Z6kernelP17curandStateXORWOWPffffffPi_param_3,
	.param .f32 _Z6kernelP17curandStateXORWOWPffffffPi_param_4,
	.param .f32 _Z6kernelP17curandStateXORWOWPffffffPi_param_5,
	.param .f32 _Z6kernelP17curandStateXORWOWPffffffPi_param_6,
	.param .u64 .ptr .align 1 _Z6kernelP17curandStateXORWOWPffffffPi_param_7
)
{
	.reg .pred 	%p<9>;
	.reg .b32 	%r<95>;
	.reg .b32 	%f<51>;
	.reg .b64 	%rd<14>;
	.reg .b64 	%fd<5>;

	ld.param.f32 	%f10, [_Z6kernelP17curandStateXORWOWPffffffPi_param_3];
	ld.param.f32 	%f11, [_Z6kernelP17curandStateXORWOWPffffffPi_param_4];
	ld.param.f32 	%f12, [_Z6kernelP17curandStateXORWOWPffffffPi_param_5];
	mov.u32 	%r48, %ntid.x;
	mov.u32 	%r49, %ctaid.x;
	mov.u32 	%r50, %tid.x;
	mad.lo.s32 	%r85, %r48, %r49, %r50;
	cvt.rn.f32.s32 	%f13, %r85;
	setp.leu.f32 	%p1, %f10, %f13;
	@%p1 bra 	$L__BB1_10;
	mov.f32 	%f14, 0fBF800000;
	div.rn.f32 	%f1, %f14, %f11;
	mov.f32 	%f15, 0f00000000;
	mul.rn.f32 	%f16, %f15, %f15;
	add.f32 	%f17, %f16, 0f00000000;
	fma.rn.f32 	%f18, %f16, 0f37CBAC00, 0fBAB607ED;
	fma.rn.f32 	%f19, %f18, %f16, 0f3D2AAABB;
	fma.rn.f32 	%f20, %f19, %f16, 0fBEFFFFFF;
	fma.rn.f32 	%f2, %f20, %f17, 0f3F800000;
	div.rn.f32 	%f3, %f12, %f11;
	mov.b32 	%r94, 0;
	mov.u32 	%r93, %r94;
	mov.u32 	%r92, %r94;
$L__BB1_2:
	ld.param.u64 	%rd11, [_Z6kernelP17curandStateXORWOWPffffffPi_param_0];
	cvta.to.global.u64 	%rd6, %rd11;
	mul.wide.s32 	%rd7, %r85, 48;
	add.s64 	%rd1, %rd6, %rd7;
	ld.global.v2.u32 	{%r16, %r90}, [%rd1];
	ld.global.v2.u32 	{%r18, %r19}, [%rd1+8];
	ld.global.v2.u32 	{%r88, %r89}, [%rd1+16];
	ld.global.v2.u32 	{%r6, %r7}, [%rd1+24];
	ld.global.f32 	%f4, [%rd1+32];
	ld.global.f64 	%fd1, [%rd1+40];
$L__BB1_3:
	mov.u32 	%r21, %r89;
	mov.u32 	%r20, %r88;
	ld.param.u64 	%rd13, [_Z6kernelP17curandStateXORWOWPffffffPi_param_7];
	cvta.to.global.u64 	%rd2, %rd13;
	shr.u32 	%r52, %r90, 2;
	xor.b32  	%r53, %r52, %r90;
	shl.b32 	%r54, %r21, 4;
	shl.b32 	%r55, %r53, 1;
	xor.b32  	%r56, %r54, %r55;
	xor.b32  	%r57, %r56, %r21;
	xor.b32  	%r29, %r57, %r53;
	add.s32 	%r30, %r16, 362437;
	add.s32 	%r58, %r29, %r30;
	cvt.rn.f32.u32 	%f21, %r58;
	fma.rn.f32 	%f22, %f21, 0f2F800000, 0f2F000000;
	setp.lt.f32 	%p2, %f22, 0f00800000;
	mul.f32 	%f23, %f22, 0f4B000000;
	selp.f32 	%f24, %f23, %f22, %p2;
	selp.f32 	%f25, 0fC1B80000, 0f00000000, %p2;
	mov.b32 	%r59, %f24;
	add.s32 	%r60, %r59, -1059760811;
	and.b32  	%r61, %r60, -8388608;
	sub.s32 	%r62, %r59, %r61;
	mov.b32 	%f26, %r62;
	cvt.rn.f32.s32 	%f27, %r61;
	fma.rn.f32 	%f28, %f27, 0f34000000, %f25;
	add.f32 	%f29, %f26, 0fBF800000;
	fma.rn.f32 	%f30, %f29, 0fBE055027, 0f3E1039F6;
	fma.rn.f32 	%f31, %f30, %f29, 0fBDF8CDCC;
	fma.rn.f32 	%f32, %f31, %f29, 0f3E0F2955;
	fma.rn.f32 	%f33, %f32, %f29, 0fBE2AD8B9;
	fma.rn.f32 	%f34, %f33, %f29, 0f3E4CED0B;
	fma.rn.f32 	%f35, %f34, %f29, 0fBE7FFF22;
	fma.rn.f32 	%f36, %f35, %f29, 0f3EAAAA78;
	fma.rn.f32 	%f37, %f36, %f29, 0fBF000000;
	mul.f32 	%f38, %f29, %f37;
	fma.rn.f32 	%f39, %f38, %f29, %f29;
	fma.rn.f32 	%f40, %f28, 0f3F317218, %f39;
	setp.gt.u32 	%p3, %r59, 2139095039;
	fma.rn.f32 	%f41, %f24, 0f7F800000, 0f7F800000;
	selp.f32 	%f42, %f41, %f40, %p3;
	setp.eq.f32 	%p4, %f24, 0f00000000;
	selp.f32 	%f43, 0fFF800000, %f42, %p4;
	mul.f32 	%f44, %f1, %f43;
	mul.f32 	%f7, %f2, %f44;
	setp.geu.f32 	%p5, %f7, 0f00000000;
	@%p5 bra 	$L__BB1_5;
	st.global.v2.u32 	[%rd1], {%r30, %r18};
	st.global.v2.u32 	[%rd1+8], {%r19, %r20};
	st.global.v2.u32 	[%rd1+16], {%r21, %r29};
	st.global.v2.u32 	[%rd1+24], {%r6, %r7};
	st.global.f32 	[%rd1+32], %f4;
	st.global.f64 	[%rd1+40], %fd1;
	add.s32 	%r92, %r92, 1;
	bra.uni 	$L__BB1_9;
$L__BB1_5:
	ld.param.f32 	%f49, [_Z6kernelP17curandStateXORWOWPffffffPi_param_2];
	setp.ltu.f32 	%p6, %f7, %f49;
	@%p6 bra 	$L__BB1_7;
	st.global.v2.u32 	[%rd1], {%r30, %r18};
	st.global.v2.u32 	[%rd1+8], {%r19, %r20};
	st.global.v2.u32 	[%rd1+16], {%r21, %r29};
	st.global.v2.u32 	[%rd1+24], {%r6, %r7};
	st.global.f32 	[%rd1+32], %f4;
	st.global.f64 	[%rd1+40], %fd1;
	add.s32 	%r93, %r93, 1;
	bra.uni 	$L__BB1_9;
$L__BB1_7:
	shr.u32 	%r63, %r18, 2;
	xor.b32  	%r64, %r63, %r18;
	shl.b32 	%r65, %r29, 4;
	shl.b32 	%r66, %r64, 1;
	xor.b32  	%r67, %r65, %r66;
	xor.b32  	%r68, %r67, %r29;
	xor.b32  	%r88, %r68, %r64;
	add.s32 	%r34, %r16, 724874;
	add.s32 	%r69, %r88, %r34;
	cvt.rn.f32.u32 	%f45, %r69;
	fma.rn.f32 	%f46, %f45, 0f2F800000, 0f2F000000;
	setp.geu.f32 	%p7, %f46, %f3;
	@%p7 bra 	$L__BB1_11;
	ld.param.u64 	%rd12, [_Z6kernelP17curandStateXORWOWPffffffPi_param_1];
	st.global.v2.u32 	[%rd1], {%r34, %r19};
	st.global.v2.u32 	[%rd1+8], {%r20, %r21};
	st.global.v2.u32 	[%rd1+16], {%r29, %r88};
	st.global.v2.u32 	[%rd1+24], {%r6, %r7};
	st.global.f32 	[%rd1+32], %f4;
	st.global.f64 	[%rd1+40], %fd1;
	add.f32 	%f47, %f7, 0f00000000;
	add.s32 	%r94, %r94, 1;
	atom.global.add.u32 	%r76, [%rd2+12], 1;
	cvta.to.global.u64 	%rd8, %rd12;
	mul.wide.s32 	%rd9, %r76, 4;
	add.s64 	%rd10, %rd8, %rd9;
	st.global.f32 	[%rd10], %f47;
$L__BB1_9:
	ld.param.f32 	%f50, [_Z6kernelP17curandStateXORWOWPffffffPi_param_3];
	mov.u32 	%r77, %nctaid.x;
	mad.lo.s32 	%r85, %r77, %r48, %r85;
	atom.global.add.u32 	%r79, [%rd2], %r92;
	atom.global.add.u32 	%r80, [%rd2+4], %r94;
	atom.global.add.u32 	%r81, [%rd2+8], %r93;
	cvt.rn.f32.s32 	%f48, %r85;
	setp.gt.f32 	%p8, %f50, %f48;
	@%p8 bra 	$L__BB1_2;
$L__BB1_10:
	ret;
$L__BB1_11:
	shr.u32 	%r70, %r19, 2;
	xor.b32  	%r71, %r70, %r19;
	shl.b32 	%r72, %r88, 4;
	shl.b32 	%r73, %r71, 1;
	xor.b32  	%r74, %r72, %r73;
	xor.b32  	%r75, %r74, %r88;
	xor.b32  	%r89, %r75, %r71;
	add.s32 	%r16, %r16, 1087311;
	mov.u32 	%r19, %r29;
	mov.u32 	%r90, %r20;
	mov.u32 	%r18, %r21;
	bra.uni 	$L__BB1_3;

}


// ===== COMPILED SASS (sm_100) =====

	.target	sm_100

	.elftype	@"ET_EXEC"


//--------------------- .note.nv.tkinfo           --------------------------
	.section	.note.nv.tkinfo,"",@"SHT_NOTE"
	.sectionflags	@"SHF_NOTE_NV_TKINFO"
	.tkinfo
        /*0018*/ 	.word	0x00000002
        /*0030*/ 	.string	""
        /*0030*/ 	.string	"ptxas"
        /*0030*/ 	.string	"Cuda compilation tools, release 13.0, V13.0.88"
        /*0030*/ 	.string	"Build cuda_13.0.r13.0/compiler.36424714_0"
        /*0030*/ 	.string	"-arch sm_100 -m 64 "



//--------------------- .note.nv.cuinfo           --------------------------
	.section	.note.nv.cuinfo,"",@"SHT_NOTE"
	.sectionflags	@"SHF_NOTE_NV_CUINFO"
        /*0018*/ 	.short	0x0002
        /*001a*/ 	.short	0x0064
        /*001c*/ 	.short	0x0082
	.zero		2


//--------------------- .nv.info                  --------------------------
	.section	.nv.info,"",@"SHT_CUDA_INFO"
	.align	4


	//----- nvinfo : EIATTR_REGCOUNT
	.align		4
        /*0000*/ 	.byte	0x04, 0x2f
        /*0002*/ 	.short	(.L_10 - .L_9)
	.align		4
.L_9:
        /*0004*/ 	.word	index@(_Z12setup_kernelP17curandStateXORWOWm)
        /*0008*/ 	.word	0x0000001f


	//----- nvinfo : EIATTR_FRAME_SIZE
	.align		4
.L_10:
        /*000c*/ 	.byte	0x04, 0x11
        /*000e*/ 	.short	(.L_12 - .L_11)
	.align		4
.L_11:
        /*0010*/ 	.word	index@(_Z12setup_kernelP17curandStateXORWOWm)
        /*0014*/ 	.word	0x00000000


	//----- nvinfo : EIATTR_REGCOUNT
	.align		4
.L_12:
        /*0018*/ 	.byte	0x04, 0x2f
        /*001a*/ 	.short	(.L_14 - .L_13)
	.align		4
.L_13:
        /*001c*/ 	.word	index@(_Z6kernelP17curandStateXORWOWPffffffPi)
        /*0020*/ 	.word	0x00000020


	//----- nvinfo : EIATTR_FRAME_SIZE
	.align		4
.L_14:
        /*0024*/ 	.byte	0x04, 0x11
        /*0026*/ 	.short	(.L_16 - .L_15)
	.align		4
.L_15:
        /*0028*/ 	.word	index@($__internal_0_$__cuda_sm3x_div_rn_noftz_f32_slowpath)
        /*002c*/ 	.word	0x00000000


	//----- nvinfo : EIATTR_FRAME_SIZE
	.align		4
.L_16:
        /*0030*/ 	.byte	0x04, 0x11
        /*0032*/ 	.short	(.L_18 - .L_17)
	.align		4
.L_17:
        /*0034*/ 	.word	index@(_Z6kernelP17curandStateXORWOWPffffffPi)
        /*0038*/ 	.word	0x00000000


	//----- nvinfo : EIATTR_MIN_STACK_SIZE
	.align		4
.L_18:
        /*003c*/ 	.byte	0x04, 0x12
        /*003e*/ 	.short	(.L_20 - .L_19)
	.align		4
.L_19:
        /*0040*/ 	.word	index@(_Z6kernelP17curandStateXORWOWPffffffPi)
        /*0044*/ 	.word	0x00000000


	//----- nvinfo : EIATTR_MIN_STACK_SIZE
	.align		4
.L_20:
        /*0048*/ 	.byte	0x04, 0x12
        /*004a*/ 	.short	(.L_22 - .L_21)
	.align		4
.L_21:
        /*004c*/ 	.word	index@(_Z12setup_kernelP17curandStateXORWOWm)
        /*0050*/ 	.word	0x00000000
.L_22:


//--------------------- .nv.compat                --------------------------
	.section	.nv.compat,"",@"SHT_CUDA_COMPAT_INFO"
	.align	4
        /*0000*/ 	.byte	0x02, 0x09, 0x00, 0x00, 0x02, 0x02, 0x01, 0x00, 0x02, 0x05, 0x05, 0x00, 0x03, 0x07, 0x01, 0x01
        /*0010*/ 	.byte	0x02, 0x03, 0x00, 0x00, 0x02, 0x06, 0x01, 0x00, 0x04, 0x0b, 0x08, 0x00, 0x01, 0x00, 0x00, 0x00
        /*0020*/ 	.byte	0x00, 0x00, 0x00, 0x00


//--------------------- .nv.info._Z6kernelP17curandStateXORWOWPffffffPi --------------------------
	.section	.nv.info._Z6kernelP17curandStateXORWOWPffffffPi,"",@"SHT_CUDA_INFO"
	.sectionflags	@""
	.align	4


	//----- nvinfo : EIATTR_CUDA_API_VERSION
	.align		4
        /*0000*/ 	.byte	0x04, 0x37
        /*0002*/ 	.short	(.L_24 - .L_23)
.L_23:
        /*0004*/ 	.word	0x00000082


	//----- nvinfo : EIATTR_KPARAM_INFO
	.align		4
.L_24:
        /*0008*/ 	.byte	0x04, 0x17
        /*000a*/ 	.short	(.L_26 - .L_25)
.L_25:
        /*000c*/ 	.word	0x00000000
        /*0010*/ 	.short	0x0007
        /*0012*/ 	.short	0x0028
        /*0014*/ 	.byte	0x00, 0xf5, 0x21, 0x00


	//----- nvinfo : EIATTR_KPARAM_INFO
	.align		4
.L_26:
        /*0018*/ 	.byte	0x04, 0x17
        /*001a*/ 	.short	(.L_28 - .L_27)
.L_27:
        /*001c*/ 	.word	0x00000000
        /*0020*/ 	.short	0x0006
        /*0022*/ 	.short	0x0020
        /*0024*/ 	.byte	0x00, 0xf0, 0x11, 0x00


	//----- nvinfo : EIATTR_KPARAM_INFO
	.align		4
.L_28:
        /*0028*/ 	.byte	0x04, 0x17
        /*002a*/ 	.short	(.L_30 - .L_29)
.L_29:
        /*002c*/ 	.word	0x00000000
        /*0030*/ 	.short	0x0005
        /*0032*/ 	.short	0x001c
        /*0034*/ 	.byte	0x00, 0xf0, 0x11, 0x00


	//----- nvinfo : EIATTR_KPARAM_INFO
	.align		4
.L_30:
        /*0038*/ 	.byte	0x04, 0x17
        /*003a*/ 	.short	(.L_32 - .L_31)
.L_31:
        /*003c*/ 	.word	0x00000000
        /*0040*/ 	.short	0x0004
        /*0042*/ 	.short	0x0018
        /*0044*/ 	.byte	0x00, 0xf0, 0x11, 0x00


	//----- nvinfo : EIATTR_KPARAM_INFO
	.align		4
.L_32:
        /*0048*/ 	.byte	0x04, 0x17
        /*004a*/ 	.short	(.L_34 - .L_33)
.L_33:
        /*004c*/ 	.word	0x00000000
        /*0050*/ 	.short	0x0003
        /*0052*/ 	.short	0x0014
        /*0054*/ 	.byte	0x00, 0xf0, 0x11, 0x00


	//----- nvinfo : EIATTR_KPARAM_INFO
	.align		4
.L_34:
        /*0058*/ 	.byte	0x04, 0x17
        /*005a*/ 	.short	(.L_36 - .L_35)
.L_35:
        /*005c*/ 	.word	0x00000000
        /*0060*/ 	.short	0x0002
        /*0062*/ 	.short	0x0010
        /*0064*/ 	.byte	0x00, 0xf0, 0x11, 0x00


	//----- nvinfo : EIATTR_KPARAM_INFO
	.align		4
.L_36:
        /*0068*/ 	.byte	0x04, 0x17
        /*006a*/ 	.short	(.L_38 - .L_37)
.L_37:
        /*006c*/ 	.word	0x00000000
        /*0070*/ 	.short	0x0001
        /*0072*/ 	.short	0x0008
        /*0074*/ 	.byte	0x00, 0xf5, 0x21, 0x00


	//----- nvinfo : EIATTR_KPARAM_INFO
	.align		4
.L_38:
        /*0078*/ 	.byte	0x04, 0x17
        /*007a*/ 	.short	(.L_40 - .L_39)
.L_39:
        /*007c*/ 	.word	0x00000000
        /*0080*/ 	.short	0x0000
        /*0082*/ 	.short	0x0000
        /*0084*/ 	.byte	0x00, 0xf5, 0x21, 0x00


	//----- nvinfo : EIATTR_SPARSE_MMA_MASK
	.align		4
.L_40:
        /*0088*/ 	.byte	0x03, 0x50
        /*008a*/ 	.short	0x0000


	//----- nvinfo : EIATTR_MAXREG_COUNT
	.align		4
        /*008c*/ 	.byte	0x03, 0x1b
        /*008e*/ 	.short	0x00ff


	//----- nvinfo : EIATTR_MERCURY_ISA_VERSION
	.align		4
        /*0090*/ 	.byte	0x03, 0x5f
        /*0092*/ 	.short	0x0101


	//----- nvinfo : EIATTR_INT_WARP_WIDE_INSTR_OFFSETS
	.align		4
        /*0094*/ 	.byte	0x04, 0x31
        /*0096*/ 	.short	(.L_42 - .L_41)


	//   ....[0]....
.L_41:
        /*0098*/ 	.word	0x00000b10


	//   ....[1]....
        /*009c*/ 	.word	0x00000c50


	//   ....[2]....
        /*00a0*/ 	.word	0x00000e70


	//   ....[3]....
        /*00a4*/ 	.word	0x00000e80


	//   ....[4]....
        /*00a8*/ 	.word	0x00000eb0


	//   ....[5]....
        /*00ac*/ 	.word	0x00000ec0


	//----- nvinfo : EIATTR_VRC_CTA_INIT_COUNT
	.align		4
.L_42:
        /*00b0*/ 	.byte	0x02, 0x4a
	.zero		1
	.zero		1


	//----- nvinfo : EIATTR_EXIT_INSTR_OFFSETS
	.align		4
        /*00b4*/ 	.byte	0x04, 0x1c
        /*00b6*/ 	.short	(.L_44 - .L_43)


	//   ....[0]....
.L_43:
        /*00b8*/ 	.word	0x00000080


	//   ....[1]....
        /*00bc*/ 	.word	0x00000fd0


	//----- nvinfo : EIATTR_CRS_STACK_SIZE
	.align		4
.L_44:
        /*00c0*/ 	.byte	0x04, 0x1e
        /*00c2*/ 	.short	(.L_46 - .L_45)
.L_45:
        /*00c4*/ 	.word	0x00000000


	//----- nvinfo : EIATTR_CBANK_PARAM_SIZE
	.align		4
.L_46:
        /*00c8*/ 	.byte	0x03, 0x19
        /*00ca*/ 	.short	0x0030


	//----- nvinfo : EIATTR_PARAM_CBANK
	.align		4
        /*00cc*/ 	.byte	0x04, 0x0a
        /*00ce*/ 	.short	(.L_48 - .L_47)
	.align		4
.L_47:
        /*00d0*/ 	.word	index@(.nv.constant0._Z6kernelP17curandStateXORWOWPffffffPi)
        /*00d4*/ 	.short	0x0380
        /*00d6*/ 	.short	0x0030


	//----- nvinfo : EIATTR_SW_WAR
	.align		4
.L_48:
        /*00d8*/ 	.byte	0x04, 0x36
        /*00da*/ 	.short	(.L_50 - .L_49)
.L_49:
        /*00dc*/ 	.word	0x00000008
.L_50:


//--------------------- .nv.info._Z12setup_kernelP17curandStateXORWOWm --------------------------
	.section	.nv.info._Z12setup_kernelP17curandStateXORWOWm,"",@"SHT_CUDA_INFO"
	.sectionflags	@""
	.align	4


	//----- nvinfo : EIATTR_CUDA_API_VERSION
	.align		4
        /*0000*/ 	.byte	0x04, 0x37
        /*0002*/ 	.short	(.L_52 - .L_51)
.L_51:
        /*0004*/ 	.word	0x00000082


	//----- nvinfo : EIATTR_KPARAM_INFO
	.align		4
.L_52:
        /*0008*/ 	.byte	0x04, 0x17
        /*000a*/ 	.short	(.L_54 - .L_53)
.L_53:
        /*000c*/ 	.word	0x00000000
        /*0010*/ 	.short	0x0001
        /*0012*/ 	.short	0x0008
        /*0014*/ 	.byte	0x00, 0xf0, 0x21, 0x00


	//----- nvinfo : EIATTR_KPARAM_INFO
	.align		4
.L_54:
        /*0018*/ 	.byte	0x04, 0x17
        /*001a*/ 	.short	(.L_56 - .L_55)
.L_55:
        /*001c*/ 	.word	0x00000000
        /*0020*/ 	.short	0x0000
        /*0022*/ 	.short	0x0000
        /*0024*/ 	.byte	0x00, 0xf5, 0x21, 0x00


	//----- nvinfo : EIATTR_SPARSE_MMA_MASK
	.align		4
.L_56:
        /*0028*/ 	.byte	0x03, 0x50
        /*002a*/ 	.short	0x0000


	//----- nvinfo : EIATTR_MAXREG_COUNT
	.align		4
        /*002c*/ 	.byte	0x03, 0x1b
        /*002e*/ 	.short	0x00ff


	//----- nvinfo : EIATTR_MERCURY_ISA_VERSION
	.align		4
        /*0030*/ 	.byte	0x03, 0x5f
        /*0032*/ 	.short	0x0101


	//----- nvinfo : EIATTR_VRC_CTA_INIT_COUNT
	.align		4
        /*0034*/ 	.byte	0x02, 0x4a
	.zero		1
	.zero		1


	//----- nvinfo : EIATTR_EXIT_INSTR_OFFSETS
	.align		4
        /*0038*/ 	.byte	0x04, 0x1c
        /*003a*/ 	.short	(.L_58 - .L_57)


	//   ....[0]....
.L_57:
        /*003c*/ 	.word	0x00000ed0


	//----- nvinfo : EIATTR_CRS_STACK_SIZE
	.align		4
.L_58:
        /*0040*/ 	.byte	0x04, 0x1e
        /*0042*/ 	.short	(.L_60 - .L_59)
.L_59:
        /*0044*/ 	.word	0x00000000


	//----- nvinfo : EIATTR_CBANK_PARAM_SIZE
	.align		4
.L_60:
        /*0048*/ 	.byte	0x03, 0x19
        /*004a*/ 	.short	0x0010


	//----- nvinfo : EIATTR_PARAM_CBANK
	.align		4
        /*004c*/ 	.byte	0x04, 0x0a
        /*004e*/ 	.short	(.L_62 - .L_61)
	.align		4
.L_61:
        /*0050*/ 	.word	index@(.nv.constant0._Z12setup_kernelP17curandStateXORWOWm)
        /*0054*/ 	.short	0x0380
        /*0056*/ 	.short	0x0010


	//----- nvinfo : EIATTR_SW_WAR
	.align		4
.L_62:
        /*0058*/ 	.byte	0x04, 0x36
        /*005a*/ 	.short	(.L_64 - .L_63)
.L_63:
        /*005c*/ 	.word	0x00000008
.L_64:


//--------------------- .nv.callgraph             --------------------------
	.section	.nv.callgraph,"",@"SHT_CUDA_CALLGRAPH"
	.align	4
	.sectionentsize	8
	.align		4
        /*0000*/ 	.word	0x00000000
	.align		4
        /*0004*/ 	.word	0xffffffff
	.align		4
        /*0008*/ 	.word	0x00000000
	.align		4
        /*000c*/ 	.word	0xfffffffe
	.align		4
        /*0010*/ 	.word	0x00000000
	.align		4
        /*0014*/ 	.word	0xfffffffd
	.align		4
        /*0018*/ 	.word	0x00000000
	.align		4
        /*001c*/ 	.word	0xfffffffc


//--------------------- .nv.constant4             --------------------------
	.section	.nv.constant4,"a",@progbits
	.align	8
	.align		8
.nv.constant4:
        /*0000*/ 	.dword	precalc_xorwow_matrix
	.align		8
        /*0008*/ 	.dword	precalc_xorwow_offset_matrix
	.align		8
        /*0010*/ 	.dword	mrg32k3aM1
	.align		8
        /*0018*/ 	.dword	mrg32k3aM2
	.align		8
        /*0020*/ 	.dword	mrg32k3aM1SubSeq
	.align		8
        /*0028*/ 	.dword	mrg32k3aM2SubSeq
	.align		8
        /*0030*/ 	.dword	mrg32k3aM1Seq
	.align		8
        /*0038*/ 	.dword	mrg32k3aM2Seq


//--------------------- .nv.constant3             --------------------------
	.section	.nv.constant3,"a",@progbits
	.align	8
.nv.constant3:
	.type		__cr_lgamma_table,@object
	.size		__cr_lgamma_table,(.L_8 - __cr_lgamma_table)
__cr_lgamma_table:
        /*0000*/ 	.byte	0x00, 0x00, 0x00, 0x00, 0x00, 0x00, 0x00, 0x00, 0x00, 0x00, 0x00, 0x00, 0x00, 0x00, 0x00, 0x00
        /*0010*/ 	.byte	0xef, 0x39, 0xfa, 0xfe, 0x42, 0x2e, 0xe6, 0x3f, 0x02, 0x20, 0x2a, 0xfa, 0x0b, 0xab, 0xfc, 0x3f
        /*0020*/ 	.byte	0xf9, 0x2c, 0x92, 0x7c, 0xa7, 0x6c, 0x09, 0x40, 0xc9, 0x79, 0x44, 0x3c, 0x64, 0x26, 0x13, 0x40
        /*0030*/ 	.byte	0xca, 0x01, 0xcf, 0x3a, 0x27, 0x51, 0x1a, 0x40, 0x30, 0xcc, 0x2d, 0xf3, 0xe1, 0x0c, 0x21, 0x40
        /*0040*/ 	.byte	0x0d, 0xb7, 0xfc, 0x82, 0x8e, 0x35, 0x25, 0x40
.L_8:


//--------------------- .text._Z6kernelP17curandStateXORWOWPffffffPi --------------------------
	.section	.text._Z6kernelP17curandStateXORWOWPffffffPi,"ax",@progbits
	.align	128
        .global         _Z6kernelP17curandStateXORWOWPffffffPi
        .type           _Z6kernelP17curandStateXORWOWPffffffPi,@function
        .size           _Z6kernelP17curandStateXORWOWPffffffPi,(.L_x_29 - _Z6kernelP17curandStateXORWOWPffffffPi)
        .other          _Z6kernelP17curandStateXORWOWPffffffPi,@"STO_CUDA_ENTRY STV_DEFAULT"
_Z6kernelP17curandStateXORWOWPffffffPi:
.text._Z6kernelP17curandStateXORWOWPffffffPi:
[----:B------:R-:W-:Y:S01]  /*0000*/  LDC R1, c[0x0][0x37c] ;  /* 0x0000df00ff017b82 */ /* 0x000fe20000000800 */
[----:B------:R-:W0:Y:S01]  /*0010*/  S2R R18, SR_CTAID.X ;  /* 0x0000000000127919 */ /* 0x000e220000002500 */
[----:B------:R-:W0:Y:S01]  /*0020*/  LDCU UR8, c[0x0][0x360] ;  /* 0x00006c00ff0877ac */ /* 0x000e220008000800 */
[----:B------:R-:W0:Y:S01]  /*0030*/  S2R R3, SR_TID.X ;  /* 0x0000000000037919 */ /* 0x000e220000002100 */
[----:B------:R-:W1:Y:S01]  /*0040*/  LDCU UR4, c[0x0][0x394] ;  /* 0x00007280ff0477ac */ /* 0x000e620008000800 */
[----:B0-----:R-:W-:-:S05]  /*0050*/  IMAD R18, R18, UR8, R3 ;  /* 0x0000000812127c24 */ /* 0x001fca000f8e0203 */
[----:B------:R-:W-:-:S04]  /*0060*/  I2FP.F32.S32 R0, R18 ;  /* 0x0000001200007245 */ /* 0x000fc80000201400 */
[----:B-1----:R-:W-:-:S13]  /*0070*/  FSETP.GEU.AND P0, PT, R0, UR4, PT ;  /* 0x0000000400007c0b */ /* 0x002fda000bf0e000 */
[----:B------:R-:W-:Y:S05]  /*0080*/  @P0 EXIT ;  /* 0x000000000000094d */ /* 0x000fea0003800000 */
[----:B------:R-:W0:Y:S01]  /*0090*/  LDC R5, c[0x0][0x398] ;  /* 0x0000e600ff057b82 */ /* 0x000e220000000800 */
[----:B------:R-:W-:Y:S02]  /*00a0*/  UMOV UR4, 0x3f800000 ;  /* 0x3f80000000047882 */ /* 0x000fe40000000000 */
[----:B------:R-:W-:-:S05]  /*00b0*/  IMAD.U32 R6, RZ, RZ, UR4 ;  /* 0x00000004ff067e24 */ /* 0x000fca000f8e00ff */
[----:B------:R-:W1:Y:S01]  /*00c0*/  LDC R2, c[0x0][0x398] ;  /* 0x0000e600ff027b82 */ /* 0x000e620000000800 */
[----:B0-----:R-:W0:Y:S08]  /*00d0*/  MUFU.RCP R0, R5 ;  /* 0x0000000500007308 */ /* 0x001e300000001000 */
[----:B------:R-:W2:Y:S01]  /*00e0*/  FCHK P0, -R6, R5 ;  /* 0x0000000506007302 */ /* 0x000ea20000000100 */
[----:B0-----:R-:W-:-:S04]  /*00f0*/  FFMA R3, R0, -R5, 1 ;  /* 0x3f80000000037423 */ /* 0x001fc80000000805 */
[----:B------:R-:W-:-:S04]  /*0100*/  FFMA R0, R0, R3, R0 ;  /* 0x0000000300007223 */ /* 0x000fc80000000000 */
[----:B------:R-:W-:-:S04]  /*0110*/  FFMA R3, R0, -1, RZ ;  /* 0xbf80000000037823 */ /* 0x000fc800000000ff */
[----:B------:R-:W-:-:S04]  /*0120*/  FFMA R4, R3, -R5, -1 ;  /* 0xbf80000003047423 */ /* 0x000fc80000000805 */
[----:B------:R-:W-:Y:S01]  /*0130*/  FFMA R0, R0, R4, R3 ;  /* 0x0000000400007223 */ /* 0x000fe20000000003 */
[----:B-12---:R-:W-:Y:S06]  /*0140*/  @!P0 BRA `(.L_x_0) ;  /* 0x0000000000108947 */ /* 0x006fec0003800000 */
[----:B------:R-:W-:Y:S01]  /*0150*/  IMAD.MOV.U32 R3, RZ, RZ, -0x40800000 ;  /* 0xbf800000ff037424 */ /* 0x000fe200078e00ff */
[----:B------:R-:W-:-:S07]  /*0160*/  MOV R4, 0x180 ;  /* 0x0000018000047802 */ /* 0x000fce0000000f00 */
[----:B------:R-:W-:Y:S05]  /*0170*/  CALL.REL.NOINC `($__internal_0_$__cuda_sm3x_div_rn_noftz_f32_slowpath) ;  /* 0x0000000c00987944 */ /* 0x000fea0003c00000 */
[----:B------:R-:W-:-:S07]  /*0180*/  MOV R0, R3 ;  /* 0x0000000300007202 */ /* 0x000fce0000000f00 */
.L_x_0:
[----:B------:R-:W0:Y:S02]  /*0190*/  LDC.64 R8, c[0x0][0x398] ;  /* 0x0000e600ff087b82 */ /* 0x000e240000000a00 */
[----:B0-----:R-:W0:Y:S08]  /*01a0*/  MUFU.RCP R3, R8 ;  /* 0x0000000800037308 */ /* 0x001e300000001000 */
[----:B------:R-:W1:Y:S01]  /*01b0*/  FCHK P0, R9, R8 ;  /* 0x0000000809007302 */ /* 0x000e620000000000 */
[----:B0-----:R-:W-:-:S04]  /*01c0*/  FFMA R4, R3, -R8, 1 ;  /* 0x3f80000003047423 */ /* 0x001fc80000000808 */
[----:B------:R-:W-:-:S04]  /*01d0*/  FFMA R4, R3, R4, R3 ;  /* 0x0000000403047223 */ /* 0x000fc80000000003 */
[----:B------:R-:W-:-:S04]  /*01e0*/  FFMA R6, R4, R9, RZ ;  /* 0x0000000904067223 */ /* 0x000fc800000000ff */
[----:B------:R-:W-:-:S04]  /*01f0*/  FFMA R19, R6, -R8, R9 ;  /* 0x8000000806137223 */ /* 0x000fc80000000009 */
[----:B------:R-:W-:Y:S01]  /*0200*/  FFMA R19, R4, R19, R6 ;  /* 0x0000001304137223 */ /* 0x000fe20000000006 */
[----:B-1----:R-:W-:Y:S06]  /*0210*/  @!P0 BRA `(.L_x_1) ;  /* 0x0000000000108947 */ /* 0x002fec0003800000 */
[----:B------:R-:W0:Y:S01]  /*0220*/  LDC R3, c[0x0][0x39c] ;  /* 0x0000e700ff037b82 */ /* 0x000e220000000800 */
[----:B------:R-:W-:-:S07]  /*0230*/  MOV R4, 0x250 ;  /* 0x0000025000047802 */ /* 0x000fce0000000f00 */
[----:B0-----:R-:W-:Y:S05]  /*0240*/  CALL.REL.NOINC `($__internal_0_$__cuda_sm3x_div_rn_noftz_f32_slowpath) ;  /* 0x0000000c00647944 */ /* 0x001fea0003c00000 */
[----:B------:R-:W-:-:S07]  /*0250*/  IMAD.MOV.U32 R19, RZ, RZ, R3 ;  /* 0x000000ffff137224 */ /* 0x000fce00078e0003 */
.L_x_1:
[----:B------:R-:W-:Y:S02]  /*0260*/  IMAD.MOV.U32 R2, RZ, RZ, 0x37cbac00 ;  /* 0x37cbac00ff027424 */ /* 0x000fe400078e00ff */
[----:B------:R-:W-:Y:S01]  /*0270*/  HFMA2 R23, -RZ, RZ, 0, 0 ;  /* 0x00000000ff177431 */ /* 0x000fe200000001ff */
[----:B------:R-:W-:Y:S01]  /*0280*/  CS2R R20, SRZ ;  /* 0x0000000000147805 */ /* 0x000fe2000001ff00 */
[----:B------:R-:W0:Y:S01]  /*0290*/  LDCU.64 UR10, c[0x0][0x358] ;  /* 0x00006b00ff0a77ac */ /* 0x000e220008000a00 */
[----:B------:R-:W-:Y:S01]  /*02a0*/  FFMA R2, RZ, R2, -0.0013887860113754868507 ;  /* 0xbab607edff027423 */ /* 0x000fe20000000002 */
[----:B------:R-:W1:Y:S03]  /*02b0*/  LDCU UR9, c[0x0][0x390] ;  /* 0x00007200ff0977ac */ /* 0x000e660008000800 */
[----:B------:R-:W-:-:S04]  /*02c0*/  FFMA R2, RZ, R2, 0.041666727513074874878 ;  /* 0x3d2aaabbff027423 */ /* 0x000fc80000000002 */
[----:B------:R-:W-:-:S04]  /*02d0*/  FFMA R2, RZ, R2, -0.4999999701976776123 ;  /* 0xbeffffffff027423 */ /* 0x000fc80000000002 */
[----:B------:R-:W-:-:S07]  /*02e0*/  FFMA R22, RZ, R2, 1 ;  /* 0x3f800000ff167423 */ /* 0x000fce0000000002 */
.L_x_10:
[----:B------:R-:W2:Y:S02]  /*02f0*/  LDC.64 R4, c[0x0][0x380] ;  /* 0x0000e000ff047b82 */ /* 0x000ea40000000a00 */
[----:B--2---:R-:W-:-:S05]  /*0300*/  IMAD.WIDE R4, R18, 0x30, R4 ;  /* 0x0000003012047825 */ /* 0x004fca00078e0204 */
[----:B0-----:R-:W2:Y:S04]  /*0310*/  LDG.E.64 R14, desc[UR10][R4.64] ;  /* 0x0000000a040e7981 */ /* 0x001ea8000c1e1b00 */
[----:B------:R-:W3:Y:S04]  /*0320*/  LDG.E.64 R6, desc[UR10][R4.64+0x10] ;  /* 0x0000100a04067981 */ /* 0x000ee8000c1e1b00 */
[----:B------:R0:W5:Y:S04]  /*0330*/  LDG.E R25, desc[UR10][R4.64+0x20] ;  /* 0x0000200a04197981 */ /* 0x000168000c1e1900 */
[----:B------:R0:W5:Y:S04]  /*0340*/  LDG.E.64 R8, desc[UR10][R4.64+0x28] ;  /* 0x0000280a04087981 */ /* 0x000168000c1e1b00 */
[----:B------:R0:W5:Y:S04]  /*0350*/  LDG.E.64 R2, desc[UR10][R4.64+0x8] ;  /* 0x0000080a04027981 */ /* 0x000168000c1e1b00 */
[----:B------:R0:W5:Y:S01]  /*0360*/  LDG.E.64 R10, desc[UR10][R4.64+0x18] ;  /* 0x0000180a040a7981 */ /* 0x000162000c1e1b00 */
[----:B------:R-:W-:Y:S01]  /*0370*/  IMAD.MOV.U32 R24, RZ, RZ, 0x2f800000 ;  /* 0x2f800000ff187424 */ /* 0x000fe200078e00ff */
[----:B------:R-:W4:Y:S01]  /*0380*/  LDC R27, c[0x0][0x3ac] ;  /* 0x0000eb00ff1b7b82 */ /* 0x000f220000000800 */
[----:B------:R-:W-:Y:S01]  /*0390*/  IMAD.MOV.U32 R26, RZ, RZ, 0x3e055027 ;  /* 0x3e055027ff1a7424 */ /* 0x000fe200078e00ff */
[----:B------:R-:W-:Y:S04]  /*03a0*/  BSSY.RECONVERGENT B0, `(.L_x_2) ;  /* 0x00000aa000007945 */ /* 0x000fe80003800200 */
[----:B------:R-:W-:Y:S01]  /*03b0*/  BSSY.RELIABLE B1, `(.L_x_3) ;  /* 0x000009c000017945 */ /* 0x000fe20003800100 */
[----:B--2---:R-:W-:-:S04]  /*03c0*/  SHF.R.U32.HI R12, RZ, 0x2, R15 ;  /* 0x00000002ff0c7819 */ /* 0x004fc8000001160f */
[----:B------:R-:W-:Y:S01]  /*03d0*/  LOP3.LUT R12, R12, R15, RZ, 0x3c, !PT ;  /* 0x0000000f0c0c7212 */ /* 0x000fe200078e3cff */
[----:B---3--:R-:W-:-:S04]  /*03e0*/  IMAD.SHL.U32 R16, R7, 0x10, RZ ;  /* 0x0000001007107824 */ /* 0x008fc800078e00ff */
[----:B------:R-:W-:-:S05]  /*03f0*/  IMAD.SHL.U32 R13, R12, 0x2, RZ ;  /* 0x000000020c0d7824 */ /* 0x000fca00078e00ff */
[----:B------:R-:W-:Y:S02]  /*0400*/  LOP3.LUT R13, R7, R16, R13, 0x96, !PT ;  /* 0x00000010070d7212 */ /* 0x000fe400078e960d */
[----:B------:R-:W-:Y:S02]  /*0410*/  IADD3 R16, PT, PT, R14, 0x587c5, RZ ;  /* 0x000587c50e107810 */ /* 0x000fe40007ffe0ff */
[----:B------:R-:W-:-:S05]  /*0420*/  LOP3.LUT R12, R13, R12, RZ, 0x3c, !PT ;  /* 0x0000000c0d0c7212 */ /* 0x000fca00078e3cff */
[----:B------:R-:W-:-:S05]  /*0430*/  IMAD.IADD R13, R12, 0x1, R16 ;  /* 0x000000010c0d7824 */ /* 0x000fca00078e0210 */
[----:B------:R-:W-:-:S05]  /*0440*/  I2FP.F32.U32 R13, R13 ;  /* 0x0000000d000d7245 */ /* 0x000fca0000201000 */
[----:B------:R-:W-:-:S05]  /*0450*/  FFMA R13, R13, R24, 1.1641532182693481445e-10 ;  /* 0x2f0000000d0d7423 */ /* 0x000fca0000000018 */
[----:B------:R-:W-:-:S13]  /*0460*/  FSETP.GEU.AND P0, PT, R13, 1.175494350822287508e-38, PT ;  /* 0x008000000d00780b */ /* 0x000fda0003f0e000 */
[----:B------:R-:W-:-:S05]  /*0470*/  @!P0 FMUL R13, R13, 8388608 ;  /* 0x4b0000000d0d8820 */ /* 0x000fca0000400000 */
[----:B------:R-:W-:-:S04]  /*0480*/  IADD3 R24, PT, PT, R13, -0x3f2aaaab, RZ ;  /* 0xc0d555550d187810 */ /* 0x000fc80007ffe0ff */
[----:B------:R-:W-:-:S05]  /*0490*/  LOP3.LUT R24, R24, 0xff800000, RZ, 0xc0, !PT ;  /* 0xff80000018187812 */ /* 0x000fca00078ec0ff */
[----:B------:R-:W-:Y:S01]  /*04a0*/  IMAD.IADD R15, R13, 0x1, -R24 ;  /* 0x000000010d0f7824 */ /* 0x000fe200078e0a18 */
[----:B------:R-:W-:-:S03]  /*04b0*/  I2FP.F32.S32 R24, R24 ;  /* 0x0000001800187245 */ /* 0x000fc60000201400 */
[----:B------:R-:W-:-:S04]  /*04c0*/  FADD R15, R15, -1 ;  /* 0xbf8000000f0f7421 */ /* 0x000fc80000000000 */
[----:B------:R-:W-:-:S04]  /*04d0*/  FFMA R26, R15, -R26, 0.14084610342979431152 ;  /* 0x3e1039f60f1a7423 */ /* 0x000fc8000000081a */
[----:B------:R-:W-:-:S04]  /*04e0*/  FFMA R26, R15, R26, -0.12148627638816833496 ;  /* 0xbdf8cdcc0f1a7423 */ /* 0x000fc8000000001a */
[----:B------:R-:W-:-:S04]  /*04f0*/  FFMA R26, R15, R26, 0.13980610668659210205 ;  /* 0x3e0f29550f1a7423 */ /* 0x000fc8000000001a */
[----:B------:R-:W-:-:S04]  /*0500*/  FFMA R26, R15, R26, -0.16684235632419586182 ;  /* 0xbe2ad8b90f1a7423 */ /* 0x000fc8000000001a */
[----:B------:R-:W-:-:S04]  /*0510*/  FFMA R26, R15, R26, 0.20012299716472625732 ;  /* 0x3e4ced0b0f1a7423 */ /* 0x000fc8000000001a */
[----:B------:R-:W-:-:S04]  /*0520*/  FFMA R26, R15, R26, -0.24999669194221496582 ;  /* 0xbe7fff220f1a7423 */ /* 0x000fc8000000001a */
[----:B------:R-:W-:-:S04]  /*0530*/  FFMA R26, R15, R26, 0.33333182334899902344 ;  /* 0x3eaaaa780f1a7423 */ /* 0x000fc8000000001a */
[----:B------:R-:W-:-:S04]  /*0540*/  FFMA R26, R15, R26, -0.5 ;  /* 0xbf0000000f1a7423 */ /* 0x000fc8000000001a */
[----:B------:R-:W-:-:S04]  /*0550*/  FMUL R26, R15, R26 ;  /* 0x0000001a0f1a7220 */ /* 0x000fc80000400000 */
[----:B------:R-:W-:Y:S01]  /*0560*/  FFMA R26, R15, R26, R15 ;  /* 0x0000001a0f1a7223 */ /* 0x000fe2000000000f */
[----:B------:R-:W-:Y:S02]  /*0570*/  FSEL R15, RZ, -23, P0 ;  /* 0xc1b80000ff0f7808 */ /* 0x000fe40000000000 */
[----:B------:R-:W-:-:S03]  /*0580*/  ISETP.GT.U32.AND P0, PT, R13, 0x7f7fffff, PT ;  /* 0x7f7fffff0d00780c */ /* 0x000fc60003f04070 */
[----:B------:R-:W-:Y:S01]  /*0590*/  FFMA R15, R24, 1.1920928955078125e-07, R15 ;  /* 0x34000000180f7823 */ /* 0x000fe2000000000f */
[----:B------:R-:W-:-:S03]  /*05a0*/  MOV R24, 0x7f800000 ;  /* 0x7f80000000187802 */ /* 0x000fc60000000f00 */
[----:B------:R-:W-:Y:S02]  /*05b0*/  FFMA R15, R15, 0.69314718246459960938, R26 ;  /* 0x3f3172180f0f7823 */ /* 0x000fe4000000001a */
[----:B------:R-:W2:Y:S04]  /*05c0*/  LDC R26, c[0x0][0x3a8] ;  /* 0x0000ea00ff1a7b82 */ /* 0x000ea80000000800 */
[C---:B------:R-:W-:Y:S01]  /*05d0*/  @P0 FFMA R15, R13.reuse, R24, +INF ;  /* 0x7f8000000d0f0423 */ /* 0x040fe20000000018 */
[----:B------:R-:W-:-:S04]  /*05e0*/  FSETP.NEU.AND P0, PT, R13, RZ, PT ;  /* 0x000000ff0d00720b */ /* 0x000fc80003f0d000 */
[----:B------:R-:W-:-:S05]  /*05f0*/  FSEL R15, R15, -INF , P0 ;  /* 0xff8000000f0f7808 */ /* 0x000fca0000000000 */
[----:B------:R-:W-:-:S04]  /*0600*/  FMUL R15, R15, R0 ;  /* 0x000000000f0f7220 */ /* 0x000fc80000400000 */
[----:B------:R-:W-:-:S05]  /*0610*/  FMUL R17, R15, R22 ;  /* 0x000000160f117220 */ /* 0x000fca0000400000 */
[----:B------:R-:W-:-:S13]  /*0620*/  FSETP.GEU.AND P0, PT, R17, RZ, PT ;  /* 0x000000ff1100720b */ /* 0x000fda0003f0e000 */
[----:B0---4-:R-:W-:Y:S05]  /*0630*/  @!P0 BRA `(.L_x_4) ;  /* 0x0000000400cc8947 */ /* 0x011fea0003800000 */
[----:B------:R-:W-:Y:S01]  /*0640*/  BSSY.RELIABLE B2, `(.L_x_5) ;  /* 0x0000048000027945 */ /* 0x000fe20003800100 */
[----:B------:R-:W-:-:S07]  /*0650*/  IMAD.MOV.U32 R15, RZ, RZ, R14 ;  /* 0x000000ffff0f7224 */ /* 0x000fce00078e000e */
.L_x_8:
[----:B-1----:R-:W-:-:S13]  /*0660*/  FSETP.GE.AND P0, PT, R17, UR9, PT ;  /* 0x0000000911007c0b */ /* 0x002fda000bf06000 */
[----:B------:R-:W-:Y:S05]  /*0670*/  @P0 BREAK.RELIABLE B2 ;  /* 0x0000000000020942 */ /* 0x000fea0003800100 */
[----:B------:R-:W-:Y:S05]  /*0680*/  @P0 BREAK.RELIABLE B1 ;  /* 0x0000000000010942 */ /* 0x000fea0003800100 */
[----:B------:R-:W-:Y:S05]  /*0690*/  @P0 BRA `(.L_x_6) ;  /* 0x0000000400800947 */ /* 0x000fea0003800000 */
[----:B-----5:R-:W-:Y:S01]  /*06a0*/  SHF.R.U32.HI R13, RZ, 0x2, R2 ;  /* 0x00000002ff0d7819 */ /* 0x020fe20000011602 */
[----:B------:R-:W-:Y:S01]  /*06b0*/  IMAD.SHL.U32 R29, R12, 0x10, RZ ;  /* 0x000000100c1d7824 */ /* 0x000fe200078e00ff */
[----:B------:R-:W-:Y:S02]  /*06c0*/  MOV R24, 0x2f800000 ;  /* 0x2f80000000187802 */ /* 0x000fe40000000f00 */
[----:B------:R-:W-:-:S04]  /*06d0*/  LOP3.LUT R13, R13, R2, RZ, 0x3c, !PT ;  /* 0x000000020d0d7212 */ /* 0x000fc800078e3cff */
[----:B------:R-:W-:-:S04]  /*06e0*/  SHF.L.U32 R2, R13, 0x1, RZ ;  /* 0x000000010d027819 */ /* 0x000fc800000006ff */
[----:B------:R-:W-:-:S04]  /*06f0*/  LOP3.LUT R2, R12, R29, R2, 0x96, !PT ;  /* 0x0000001d0c027212 */ /* 0x000fc800078e9602 */
[----:B------:R-:W-:Y:S01]  /*0700*/  LOP3.LUT R13, R2, R13, RZ, 0x3c, !PT ;  /* 0x0000000d020d7212 */ /* 0x000fe200078e3cff */
[----:B------:R-:W-:-:S04]  /*0710*/  VIADD R2, R15, 0xb0f8a ;  /* 0x000b0f8a0f027836 */ /* 0x000fc80000000000 */
[----:B------:R-:W-:-:S05]  /*0720*/  IMAD.IADD R14, R13, 0x1, R2 ;  /* 0x000000010d0e7824 */ /* 0x000fca00078e0202 */
[----:B------:R-:W-:-:S05]  /*0730*/  I2FP.F32.U32 R29, R14 ;  /* 0x0000000e001d7245 */ /* 0x000fca0000201000 */
[----:B------:R-:W-:-:S05]  /*0740*/  FFMA R14, R29, R24, 1.1641532182693481445e-10 ;  /* 0x2f0000001d0e7423 */ /* 0x000fca0000000018 */
[----:B------:R-:W-:-:S13]  /*0750*/  FSETP.GEU.AND P0, PT, R14, R19, PT ;  /* 0x000000130e00720b */ /* 0x000fda0003f0e000 */
[----:B------:R-:W-:Y:S05]  /*0760*/  @!P0 BREAK.RELIABLE B2 ;  /* 0x0000000000028942 */ /* 0x000fea0003800100 */
[----:B------:R-:W-:Y:S05]  /*0770*/  @!P0 BREAK.RELIABLE B1 ;  /* 0x0000000000018942 */ /* 0x000fea0003800100 */
[----:B------:R-:W-:Y:S05]  /*0780*/  @!P0 BRA `(.L_x_7) ;  /* 0x0000000000d48947 */ /* 0x000fea0003800000 */
[----:B------:R-:W-:Y:S02]  /*0790*/  SHF.R.U32.HI R2, RZ, 0x2, R3 ;  /* 0x00000002ff027819 */ /* 0x000fe40000011603 */
[----:B------:R-:W-:Y:S02]  /*07a0*/  SHF.R.U32.HI R17, RZ, 0x2, R6 ;  /* 0x00000002ff117819 */ /* 0x000fe40000011606 */
[----:B------:R-:W-:Y:S01]  /*07b0*/  LOP3.LUT R14, R2, R3, RZ, 0x3c, !PT ;  /* 0x00000003020e7212 */ /* 0x000fe200078e3cff */
[----:B------:R-:W-:Y:S01]  /*07c0*/  IMAD.SHL.U32 R2, R13, 0x10, RZ ;  /* 0x000000100d027824 */ /* 0x000fe200078e00ff */
[C---:B------:R-:W-:Y:S02]  /*07d0*/  IADD3 R16, PT, PT, R15.reuse, 0x161f14, RZ ;  /* 0x00161f140f107810 */ /* 0x040fe40007ffe0ff */
[----:B------:R-:W-:Y:S01]  /*07e0*/  IADD3 R15, PT, PT, R15, 0x10974f, RZ ;  /* 0x0010974f0f0f7810 */ /* 0x000fe20007ffe0ff */
[----:B------:R-:W-:-:S05]  /*07f0*/  IMAD.SHL.U32 R3, R14, 0x2, RZ ;  /* 0x000000020e037824 */ /* 0x000fca00078e00ff */
[----:B------:R-:W-:Y:S02]  /*0800*/  LOP3.LUT R3, R13, R2, R3, 0x96, !PT ;  /* 0x000000020d037212 */ /* 0x000fe400078e9603 */
[----:B------:R-:W-:Y:S02]  /*0810*/  LOP3.LUT R2, R17, R6, RZ, 0x3c, !PT ;  /* 0x0000000611027212 */ /* 0x000fe400078e3cff */
[----:B------:R-:W-:Y:S02]  /*0820*/  LOP3.LUT R14, R3, R14, RZ, 0x3c, !PT ;  /* 0x0000000e030e7212 */ /* 0x000fe400078e3cff */
[----:B------:R-:W-:-:S03]  /*0830*/  SHF.L.U32 R6, R2, 0x1, RZ ;  /* 0x0000000102067819 */ /* 0x000fc600000006ff */
[----:B------:R-:W-:-:S05]  /*0840*/  IMAD.SHL.U32 R3, R14, 0x10, RZ ;  /* 0x000000100e037824 */ /* 0x000fca00078e00ff */
[----:B------:R-:W-:Y:S01]  /*0850*/  LOP3.LUT R17, R14, R3, R6, 0x96, !PT ;  /* 0x000000030e117212 */ /* 0x000fe200078e9606 */
[----:B------:R-:W-:-:S03]  /*0860*/  IMAD.MOV.U32 R3, RZ, RZ, R12 ;  /* 0x000000ffff037224 */ /* 0x000fc600078e000c */
[----:B------:R-:W-:-:S05]  /*0870*/  LOP3.LUT R12, R17, R2, RZ, 0x3c, !PT ;  /* 0x00000002110c7212 */ /* 0x000fca00078e3cff */
[----:B------:R-:W-:-:S05]  /*0880*/  IMAD.IADD R2, R12, 0x1, R16 ;  /* 0x000000010c027824 */ /* 0x000fca00078e0210 */
[----:B------:R-:W-:-:S05]  /*0890*/  I2FP.F32.U32 R17, R2 ;  /* 0x0000000200117245 */ /* 0x000fca0000201000 */
[----:B------:R-:W-:-:S05]  /*08a0*/  FFMA R24, R17, R24, 1.1641532182693481445e-10 ;  /* 0x2f00000011187423 */ /* 0x000fca0000000018 */
[----:B------:R-:W-:-:S13]  /*08b0*/  FSETP.GEU.AND P0, PT, R24, 1.175494350822287508e-38, PT ;  /* 0x008000001800780b */ /* 0x000fda0003f0e000 */
[----:B------:R-:W-:-:S04]  /*08c0*/  @!P0 FMUL R24, R24, 8388608 ;  /* 0x4b00000018188820 */ /* 0x000fc80000400000 */
[----:B------:R-:W-:-:S05]  /*08d0*/  VIADD R2, R24, 0xc0d55555 ;  /* 0xc0d5555518027836 */ /* 0x000fca0000000000 */
[----:B------:R-:W-:Y:S02]  /*08e0*/  LOP3.LUT R17, R2, 0xff800000, RZ, 0xc0, !PT ;  /* 0xff80000002117812 */ /* 0x000fe400078ec0ff */
[----:B------:R-:W-:Y:S02]  /*08f0*/  FSEL R2, RZ, -23, P0 ;  /* 0xc1b80000ff027808 */ /* 0x000fe40000000000 */
[CC--:B------:R-:W-:Y:S02]  /*0900*/  IADD3 R6, PT, PT, R24.reuse, -R17.reuse, RZ ;  /* 0x8000001118067210 */ /* 0x0c0fe40007ffe0ff */
[----:B------:R-:W-:Y:S02]  /*0910*/  I2FP.F32.S32 R17, R17 ;  /* 0x0000001100117245 */ /* 0x000fe40000201400 */
[----:B------:R-:W-:Y:S01]  /*0920*/  ISETP.GT.U32.AND P0, PT, R24, 0x7f7fffff, PT ;  /* 0x7f7fffff1800780c */ /* 0x000fe20003f04070 */
[----:B------:R-:W-:Y:S02]  /*0930*/  FADD R6, R6, -1 ;  /* 0xbf80000006067421 */ /* 0x000fe40000000000 */
[----:B------:R-:W-:Y:S01]  /*0940*/  FFMA R2, R17, 1.1920928955078125e-07, R2 ;  /* 0x3400000011027823 */ /* 0x000fe20000000002 */
[----:B------:R-:W-:-:S04]  /*0950*/  IMAD.MOV.U32 R17, RZ, RZ, 0x3e055027 ;  /* 0x3e055027ff117424 */ /* 0x000fc800078e00ff */
        /* <DEDUP_REMOVED lines=10> */
[----:B------:R-:W-:-:S03]  /*0a00*/  IMAD.MOV.U32 R6, RZ, RZ, R13 ;  /* 0x000000ffff067224 */ /* 0x000fc600078e000d */
[----:B------:R-:W-:Y:S01]  /*0a10*/  FFMA R2, R2, 0.69314718246459960938, R17 ;  /* 0x3f31721802027823 */ /* 0x000fe20000000011 */
[----:B------:R-:W-:-:S04]  /*0a20*/  IMAD.MOV.U32 R17, RZ, RZ, 0x7f800000 ;  /* 0x7f800000ff117424 */ /* 0x000fc800078e00ff */
[C---:B------:R-:W-:Y:S01]  /*0a30*/  @P0 FFMA R2, R24.reuse, R17, +INF ;  /* 0x7f80000018020423 */ /* 0x040fe20000000011 */
[----:B------:R-:W-:-:S04]  /*0a40*/  FSETP.NEU.AND P0, PT, R24, RZ, PT ;  /* 0x000000ff1800720b */ /* 0x000fc80003f0d000 */
[----:B------:R-:W-:Y:S01]  /*0a50*/  FSEL R17, R2, -INF , P0 ;  /* 0xff80000002117808 */ /* 0x000fe20000000000 */
[----:B------:R-:W-:Y:S01]  /*0a60*/  IMAD.MOV.U32 R2, RZ, RZ, R7 ;  /* 0x000000ffff027224 */ /* 0x000fe200078e0007 */
[----:B------:R-:W-:-:S03]  /*0a70*/  MOV R7, R14 ;  /* 0x0000000e00077202 */ /* 0x000fc60000000f00 */
[----:B------:R-:W-:-:S04]  /*0a80*/  FMUL R17, R17, R0 ;  /* 0x0000000011117220 */ /* 0x000fc80000400000 */
[----:B------:R-:W-:-:S05]  /*0a90*/  FMUL R17, R17, R22 ;  /* 0x0000001611117220 */ /* 0x000fca0000400000 */
[----:B------:R-:W-:-:S13]  /*0aa0*/  FSETP.GEU.AND P0, PT, R17, RZ, PT ;  /* 0x000000ff1100720b */ /* 0x000fda0003f0e000 */
[----:B------:R-:W-:Y:S05]  /*0ab0*/  @P0 BRA `(.L_x_8) ;  /* 0xfffffff800e80947 */ /* 0x000fea000383ffff */
[----:B------:R-:W-:Y:S05]  /*0ac0*/  BSYNC.RELIABLE B2 ;  /* 0x0000000000027941 */ /* 0x000fea0003800100 */
.L_x_5:
[----:B------:R-:W-:Y:S05]  /*0ad0*/  BRA `(.L_x_4) ;  /* 0x0000000000a47947 */ /* 0x000fea0003800000 */
.L_x_7:
[----:B------:R-:W0:Y:S01]  /*0ae0*/  S2R R15, SR_LANEID ;  /* 0x00000000000f7919 */ /* 0x000e220000000000 */
[----:B------:R-:W1:Y:S01]  /*0af0*/  LDCU.64 UR4, c[0x0][0x3a8] ;  /* 0x00007500ff0477ac */ /* 0x000e620008000a00 */
[----:B------:R3:W-:Y:S01]  /*0b00*/  STG.E.64 desc[UR10][R4.64+0x8], R6 ;  /* 0x0000080604007986 */ /* 0x0007e2000c101b0a */
[----:B------:R-:W-:Y:S02]  /*0b10*/  VOTEU.ANY UR6, UPT, PT ;  /* 0x0000000000067886 */ /* 0x000fe400038e0100 */
[----:B------:R-:W0:Y:S01]  /*0b20*/  FLO.U32 R16, UR6 ;  /* 0x0000000600107d00 */ /* 0x000e2200080e0000 */
[----:B------:R4:W-:Y:S04]  /*0b30*/  STG.E.64 desc[UR10][R4.64+0x10], R12 ;  /* 0x0000100c04007986 */ /* 0x0009e8000c101b0a */
[----:B------:R-:W-:Y:S03]  /*0b40*/  STG.E.64 desc[UR10][R4.64+0x18], R10 ;  /* 0x0000180a04007986 */ /* 0x000fe6000c101b0a */
[----:B------:R-:W5:Y:S01]  /*0b50*/  POPC R29, UR6 ;  /* 0x00000006001d7d09 */ /* 0x000f620008000000 */
[----:B------:R-:W-:Y:S01]  /*0b60*/  STG.E.64 desc[UR10][R4.64+0x28], R8 ;  /* 0x0000280804007986 */ /* 0x000fe2000c101b0a */
[----:B---3--:R-:W3:Y:S01]  /*0b70*/  LDC.64 R6, c[0x0][0x388] ;  /* 0x0000e200ff067b82 */ /* 0x008ee20000000a00 */
[----:B-1----:R-:W-:-:S02]  /*0b80*/  UIADD3 UR4, UP0, UPT, UR4, 0xc, URZ ;  /* 0x0000000c04047890 */ /* 0x002fc4000ff1e0ff */
[----:B------:R-:W-:Y:S02]  /*0b90*/  STG.E desc[UR10][R4.64+0x20], R25 ;  /* 0x0000201904007986 */ /* 0x000fe4000c10190a */
[----:B------:R-:W-:Y:S02]  /*0ba0*/  UIADD3.X UR5, UPT, UPT, URZ, UR5, URZ, UP0, !UPT ;  /* 0x00000005ff057290 */ /* 0x000fe400087fe4ff */
[----:B------:R-:W-:Y:S01]  /*0bb0*/  STG.E.64 desc[UR10][R4.64], R2 ;  /* 0x0000000204007986 */ /* 0x000fe2000c101b0a */
[----:B------:R-:W-:Y:S01]  /*0bc0*/  IMAD.U32 R14, RZ, RZ, UR4 ;  /* 0x00000004ff0e7e24 */ /* 0x000fe2000f8e00ff */
[----:B0-----:R-:W-:Y:S02]  /*0bd0*/  ISETP.EQ.U32.AND P0, PT, R16, R15, PT ;  /* 0x0000000f1000720c */ /* 0x001fe40003f02070 */
[----:B------:R-:W-:-:S11]  /*0be0*/  IMAD.U32 R15, RZ, RZ, UR5 ;  /* 0x00000005ff0f7e24 */ /* 0x000fd6000f8e00ff */
[----:B-----5:R-:W5:Y:S01]  /*0bf0*/  @P0 ATOMG.E.ADD.STRONG.GPU PT, R15, desc[UR10][R14.64], R29 ;  /* 0x8000001d0e0f09a8 */ /* 0x020f6200081ef10a */
[----:B------:R-:W-:Y:S01]  /*0c00*/  FADD R17, RZ, R17 ;  /* 0x00000011ff117221 */ /* 0x000fe20000000000 */
[----:B------:R-:W-:Y:S01]  /*0c10*/  VIADD R20, R20, 0x1 ;  /* 0x0000000114147836 */ /* 0x000fe20000000000 */
[----:B------:R-:W0:Y:S02]  /*0c20*/  S2R R24, SR_LTMASK ;  /* 0x0000000000187919 */ /* 0x000e240000003900 */
[----:B0-----:R-:W-:-:S04]  /*0c30*/  LOP3.LUT R24, R24, UR6, RZ, 0xc0, !PT ;  /* 0x0000000618187c12 */ /* 0x001fc8000f8ec0ff */
[----:B----4-:R-:W0:Y:S01]  /*0c40*/  POPC R13, R24 ;  /* 0x00000018000d7309 */ /* 0x010e220000000000 */
[----:B-----5:R-:W0:Y:S02]  /*0c50*/  SHFL.IDX PT, R16, R15, R16, 0x1f ;  /* 0x00001f100f107589 */ /* 0x020e2400000e0000 */
[----:B0-----:R-:W-:-:S05]  /*0c60*/  IADD3 R13, PT, PT, R16, R13, RZ ;  /* 0x0000000d100d7210 */ /* 0x001fca0007ffe0ff */
[----:B---3--:R-:W-:-:S05]  /*0c70*/  IMAD.WIDE R6, R13, 0x4, R6 ;  /* 0x000000040d067825 */ /* 0x008fca00078e0206 */
[----:B------:R1:W-:Y:S01]  /*0c80*/  STG.E desc[UR10][R6.64], R17 ;  /* 0x0000001106007986 */ /* 0x0003e2000c10190a */
[----:B------:R-:W-:Y:S05]  /*0c90*/  BRA `(.L_x_9) ;  /* 0x0000000000687947 */ /* 0x000fea0003800000 */
.L_x_6:
[----:B-----5:R-:W-:Y:S01]  /*0ca0*/  IMAD.MOV.U32 R17, RZ, RZ, R2 ;  /* 0x000000ffff117224 */ /* 0x020fe200078e0002 */
[----:B------:R-:W-:Y:S01]  /*0cb0*/  MOV R2, R3 ;  /* 0x0000000300027202 */ /* 0x000fe20000000f00 */
[----:B------:R-:W-:Y:S01]  /*0cc0*/  IMAD.MOV.U32 R3, RZ, RZ, R6 ;  /* 0x000000ffff037224 */ /* 0x000fe200078e0006 */
[----:B------:R0:W-:Y:S01]  /*0cd0*/  STG.E.64 desc[UR10][R4.64+0x18], R10 ;  /* 0x0000180a04007986 */ /* 0x0001e2000c101b0a */
[----:B------:R-:W-:Y:S01]  /*0ce0*/  IMAD.MOV.U32 R6, RZ, RZ, R7 ;  /* 0x000000ffff067224 */ /* 0x000fe200078e0007 */
[----:B------:R-:W-:Y:S01]  /*0cf0*/  MOV R7, R12 ;  /* 0x0000000c00077202 */ /* 0x000fe20000000f00 */
[----:B------:R-:W-:Y:S01]  /*0d00*/  VIADD R23, R23, 0x1 ;  /* 0x0000000117177836 */ /* 0x000fe20000000000 */
[----:B------:R0:W-:Y:S04]  /*0d10*/  STG.E.64 desc[UR10][R4.64+0x28], R8 ;  /* 0x0000280804007986 */ /* 0x0001e8000c101b0a */
[----:B------:R0:W-:Y:S04]  /*0d20*/  STG.E desc[UR10][R4.64+0x20], R25 ;  /* 0x0000201904007986 */ /* 0x0001e8000c10190a */
[----:B------:R0:W-:Y:S04]  /*0d30*/  STG.E.64 desc[UR10][R4.64], R16 ;  /* 0x0000001004007986 */ /* 0x0001e8000c101b0a */
[----:B------:R0:W-:Y:S04]  /*0d40*/  STG.E.64 desc[UR10][R4.64+0x8], R2 ;  /* 0x0000080204007986 */ /* 0x0001e8000c101b0a */
[----:B------:R0:W-:Y:S01]  /*0d50*/  STG.E.64 desc[UR10][R4.64+0x10], R6 ;  /* 0x0000100604007986 */ /* 0x0001e2000c101b0a */
[----:B------:R-:W-:Y:S05]  /*0d60*/  BRA `(.L_x_9) ;  /* 0x0000000000347947 */ /* 0x000fea0003800000 */
.L_x_4:
[----:B-1----:R-:W-:Y:S05]  /*0d70*/  BSYNC.RELIABLE B1 ;  /* 0x0000000000017941 */ /* 0x002fea0003800100 */
.L_x_3:
        /* <DEDUP_REMOVED lines=11> */
[----:B------:R3:W-:Y:S02]  /*0e30*/  STG.E.64 desc[UR10][R4.64+0x10], R6 ;  /* 0x0000100604007986 */ /* 0x0007e4000c101b0a */
.L_x_9:
[----:B------:R-:W-:Y:S05]  /*0e40*/  BSYNC.RECONVERGENT B0 ;  /* 0x0000000000007941 */ /* 0x000fea0003800200 */
.L_x_2:
[----:B0--3--:R-:W0:Y:S01]  /*0e50*/  S2R R2, SR_LANEID ;  /* 0x0000000000027919 */ /* 0x009e220000000000 */
[----:B------:R-:W3:Y:S01]  /*0e60*/  LDCU.64 UR6, c[0x0][0x3a8] ;  /* 0x00007500ff0677ac */ /* 0x000ee20008000a00 */
[----:B------:R-:W1:Y:S01]  /*0e70*/  REDUX.SUM UR12, R21 ;  /* 0x00000000150c73c4 */ /* 0x000e62000000c000 */
[----:B------:R-:W-:Y:S02]  /*0e80*/  VOTEU.ANY UR4, UPT, PT ;  /* 0x0000000000047886 */ /* 0x000fe400038e0100 */
[----:B------:R-:W-:-:S05]  /*0e90*/  UFLO.U32 UR4, UR4 ;  /* 0x00000004000472bd */ /* 0x000fca00080e0000 */
[----:B------:R-:W4:Y:S08]  /*0ea0*/  LDC R5, c[0x0][0x370] ;  /* 0x0000dc00ff057b82 */ /* 0x000f300000000800 */
[----:B------:R-:W5:Y:S08]  /*0eb0*/  REDUX.SUM UR13, R20 ;  /* 0x00000000140d73c4 */ /* 0x000f70000000c000 */
[----:B------:R-:W2:Y:S01]  /*0ec0*/  REDUX.SUM UR14, R23 ;  /* 0x00000000170e73c4 */ /* 0x000ea2000000c000 */
[----:B---3--:R-:W-:Y:S01]  /*0ed0*/  UIADD3 UR5, UP0, UPT, UR6, 0x4, URZ ;  /* 0x0000000406057890 */ /* 0x008fe2000ff1e0ff */
[----:B-1----:R-:W-:Y:S01]  /*0ee0*/  IMAD.U32 R7, RZ, RZ, UR12 ;  /* 0x0000000cff077e24 */ /* 0x002fe2000f8e00ff */
[----:B0-----:R-:W-:-:S02]  /*0ef0*/  ISETP.EQ.U32.AND P0, PT, R2, UR4, PT ;  /* 0x0000000402007c0c */ /* 0x001fc4000bf02070 */
[----:B------:R-:W-:Y:S01]  /*0f00*/  UIADD3.X UR4, UPT, UPT, URZ, UR7, URZ, UP0, !UPT ;  /* 0x00000007ff047290 */ /* 0x000fe200087fe4ff */
[----:B----4-:R-:W-:Y:S01]  /*0f10*/  IMAD R18, R5, UR8, R18 ;  /* 0x0000000805127c24 */ /* 0x010fe2000f8e0212 */
[----:B------:R-:W-:Y:S01]  /*0f20*/  MOV R2, UR5 ;  /* 0x0000000500027c02 */ /* 0x000fe20008000f00 */
[----:B-----5:R-:W-:-:S03]  /*0f30*/  IMAD.U32 R9, RZ, RZ, UR13 ;  /* 0x0000000dff097e24 */ /* 0x020fc6000f8e00ff */
[----:B------:R-:W-:Y:S01]  /*0f40*/  IMAD.U32 R3, RZ, RZ, UR4 ;  /* 0x00000004ff037e24 */ /* 0x000fe2000f8e00ff */
[----:B--2---:R-:W-:-:S04]  /*0f50*/  MOV R11, UR14 ;  /* 0x0000000e000b7c02 */ /* 0x004fc80008000f00 */
[----:B------:R-:W0:Y:S01]  /*0f60*/  LDCU UR4, c[0x0][0x394] ;  /* 0x00007280ff0477ac */ /* 0x000e220008000800 */
[----:B------:R-:W-:Y:S01]  /*0f70*/  I2FP.F32.S32 R4, R18 ;  /* 0x0000001200047245 */ /* 0x000fe20000201400 */
[----:B------:R2:W-:Y:S04]  /*0f80*/  @P0 REDG.E.ADD.STRONG.GPU desc[UR10][R26.64], R7 ;  /* 0x000000071a00098e */ /* 0x0005e8000c12e10a */
[----:B------:R2:W-:Y:S04]  /*0f90*/  @P0 REDG.E.ADD.STRONG.GPU desc[UR10][R2.64], R9 ;  /* 0x000000090200098e */ /* 0x0005e8000c12e10a */
[----:B------:R2:W-:Y:S01]  /*0fa0*/  @P0 REDG.E.ADD.STRONG.GPU desc[UR10][R2.64+0x4], R11 ;  /* 0x0000040b0200098e */ /* 0x0005e2000c12e10a */
[----:B0-----:R-:W-:-:S13]  /*0fb0*/  FSETP.GEU.AND P0, PT, R4, UR4, PT ;  /* 0x0000000404007c0b */ /* 0x001fda000bf0e000 */
[----:B--2---:R-:W-:Y:S05]  /*0fc0*/  @!P0 BRA `(.L_x_10) ;  /* 0xfffffff000c88947 */ /* 0x004fea000383ffff */
[----:B------:R-:W-:Y:S05]  /*0fd0*/  EXIT ;  /* 0x000000000000794d */ /* 0x000fea0003800000 */
        .weak           $__internal_0_$__cuda_sm3x_div_rn_noftz_f32_slowpath
        .type           $__internal_0_$__cuda_sm3x_div_rn_noftz_f32_slowpath,@function
        .size           $__internal_0_$__cuda_sm3x_div_rn_noftz_f32_slowpath,(.L_x_29 - $__internal_0_$__cuda_sm3x_div_rn_noftz_f32_slowpath)
$__internal_0_$__cuda_sm3x_div_rn_noftz_f32_slowpath:
[----:B------:R-:W-:Y:S02]  /*0fe0*/  SHF.R.U32.HI R6, RZ, 0x17, R2 ;  /* 0x00000017ff067819 */ /* 0x000fe40000011602 */
[----:B------:R-:W-:Y:S02]  /*0ff0*/  SHF.R.U32.HI R5, RZ, 0x17, R3 ;  /* 0x00000017ff057819 */ /* 0x000fe40000011603 */
[----:B------:R-:W-:Y:S02]  /*1000*/  LOP3.LUT R6, R6, 0xff, RZ, 0xc0, !PT ;  /* 0x000000ff06067812 */ /* 0x000fe400078ec0ff */
[----:B------:R-:W-:Y:S02]  /*1010*/  LOP3.LUT R11, R5, 0xff, RZ, 0xc0, !PT ;  /* 0x000000ff050b7812 */ /* 0x000fe400078ec0ff */
[----:B------:R-:W-:Y:S01]  /*1020*/  MOV R8, R2 ;  /* 0x0000000200087202 */ /* 0x000fe20000000f00 */
[----:B------:R-:W-:Y:S02]  /*1030*/  VIADD R7, R6, 0xffffffff ;  /* 0xffffffff06077836 */ /* 0x000fe40000000000 */
[----:B------:R-:W-:-:S03]  /*1040*/  VIADD R9, R11, 0xffffffff ;  /* 0xffffffff0b097836 */ /* 0x000fc60000000000 */
[----:B------:R-:W-:-:S04]  /*1050*/  ISETP.GT.U32.AND P0, PT, R7, 0xfd, PT ;  /* 0x000000fd0700780c */ /* 0x000fc80003f04070 */
[----:B------:R-:W-:-:S13]  /*1060*/  ISETP.GT.U32.OR P0, PT, R9, 0xfd, P0 ;  /* 0x000000fd0900780c */ /* 0x000fda0000704470 */
[----:B------:R-:W-:Y:S01]  /*1070*/  @!P0 IMAD.MOV.U32 R5, RZ, RZ, RZ ;  /* 0x000000ffff058224 */ /* 0x000fe200078e00ff */
[----:B------:R-:W-:Y:S06]  /*1080*/  @!P0 BRA `(.L_x_11) ;  /* 0x00000000005c8947 */ /* 0x000fec0003800000 */
[----:B------:R-:W-:Y:S02]  /*1090*/  FSETP.GTU.FTZ.AND P0, PT, |R3|, +INF , PT ;  /* 0x7f8000000300780b */ /* 0x000fe40003f1c200 */
[----:B------:R-:W-:-:S04]  /*10a0*/  FSETP.GTU.FTZ.AND P1, PT, |R2|, +INF , PT ;  /* 0x7f8000000200780b */ /* 0x000fc80003f3c200 */
[----:B------:R-:W-:-:S13]  /*10b0*/  PLOP3.LUT P0, PT, P0, P1, PT, 0xf8, 0x8f ;  /* 0x00000000008f781c */ /* 0x000fda0000703f70 */
[----:B------:R-:W-:Y:S05]  /*10c0*/  @P0 BRA `(.L_x_12) ;  /* 0x0000000400440947 */ /* 0x000fea0003800000 */
[----:B------:R-:W-:-:S13]  /*10d0*/  LOP3.LUT P0, RZ, R8, 0x7fffffff, R3, 0xc8, !PT ;  /* 0x7fffffff08ff7812 */ /* 0x000fda000780c803 */
[----:B------:R-:W-:Y:S05]  /*10e0*/  @!P0 BRA `(.L_x_13) ;  /* 0x0000000400348947 */ /* 0x000fea0003800000 */
[C---:B------:R-:W-:Y:S02]  /*10f0*/  FSETP.NEU.FTZ.AND P2, PT, |R3|.reuse, +INF , PT ;  /* 0x7f8000000300780b */ /* 0x040fe40003f5d200 */
[----:B------:R-:W-:Y:S02]  /*1100*/  FSETP.NEU.FTZ.AND P1, PT, |R2|, +INF , PT ;  /* 0x7f8000000200780b */ /* 0x000fe40003f3d200 */
[----:B------:R-:W-:-:S11]  /*1110*/  FSETP.NEU.FTZ.AND P0, PT, |R3|, +INF , PT ;  /* 0x7f8000000300780b */ /* 0x000fd60003f1d200 */
[----:B------:R-:W-:Y:S05]  /*1120*/  @!P1 BRA !P2, `(.L_x_13) ;  /* 0x0000000400249947 */ /* 0x000fea0005000000 */
[----:B------:R-:W-:-:S04]  /*1130*/  LOP3.LUT P2, RZ, R3, 0x7fffffff, RZ, 0xc0, !PT ;  /* 0x7fffffff03ff7812 */ /* 0x000fc8000784c0ff */
[----:B------:R-:W-:-:S13]  /*1140*/  PLOP3.LUT P1, PT, P1, P2, PT, 0x2f, 0xf2 ;  /* 0x0000000000f2781c */ /* 0x000fda0000f24577 */
[----:B------:R-:W-:Y:S05]  /*1150*/  @P1 BRA `(.L_x_14) ;  /* 0x0000000400101947 */ /* 0x000fea0003800000 */
[----:B------:R-:W-:-:S04]  /*1160*/  LOP3.LUT P1, RZ, R8, 0x7fffffff, RZ, 0xc0, !PT ;  /* 0x7fffffff08ff7812 */ /* 0x000fc8000782c0ff */
[----:B------:R-:W-:-:S13]  /*1170*/  PLOP3.LUT P0, PT, P0, P1, PT, 0x2f, 0xf2 ;  /* 0x0000000000f2781c */ /* 0x000fda0000702577 */
[----:B------:R-:W-:Y:S05]  /*1180*/  @P0 BRA `(.L_x_15) ;  /* 0x0000000000f80947 */ /* 0x000fea0003800000 */
[----:B------:R-:W-:Y:S02]  /*1190*/  ISETP.GE.AND P0, PT, R9, RZ, PT ;  /* 0x000000ff0900720c */ /* 0x000fe40003f06270 */
[----:B------:R-:W-:-:S11]  /*11a0*/  ISETP.GE.AND P1, PT, R7, RZ, PT ;  /* 0x000000ff0700720c */ /* 0x000fd60003f26270 */
[----:B------:R-:W-:Y:S01]  /*11b0*/  @P0 IMAD.MOV.U32 R5, RZ, RZ, RZ ;  /* 0x000000ffff050224 */ /* 0x000fe200078e00ff */
[----:B------:R-:W-:Y:S01]  /*11c0*/  @!P0 MOV R5, 0xffffffc0 ;  /* 0xffffffc000058802 */ /* 0x000fe20000000f00 */
[----:B------:R-:W-:Y:S01]  /*11d0*/  @!P0 FFMA R3, R3, 1.84467440737095516160e+19, RZ ;  /* 0x5f80000003038823 */ /* 0x000fe200000000ff */
[----:B------:R-:W-:-:S03]  /*11e0*/  @!P1 FFMA R8, R2, 1.84467440737095516160e+19, RZ ;  /* 0x5f80000002089823 */ /* 0x000fc600000000ff */
[----:B------:R-:W-:-:S07]  /*11f0*/  @!P1 VIADD R5, R5, 0x40 ;  /* 0x0000004005059836 */ /* 0x000fce0000000000 */
.L_x_11:
[----:B------:R-:W-:-:S05]  /*1200*/  LEA R7, R6, 0xc0800000, 0x17 ;  /* 0xc080000006077811 */ /* 0x000fca00078eb8ff */
[----:B------:R-:W-:Y:S01]  /*1210*/  IMAD.IADD R8, R8, 0x1, -R7 ;  /* 0x0000000108087824 */ /* 0x000fe200078e0a07 */
[----:B------:R-:W-:-:S03]  /*1220*/  IADD3 R7, PT, PT, R11, -0x7f, RZ ;  /* 0xffffff810b077810 */ /* 0x000fc60007ffe0ff */
[----:B------:R0:W1:Y:S01]  /*1230*/  MUFU.RCP R9, R8 ;  /* 0x0000000800097308 */ /* 0x0000620000001000 */
[----:B------:R-:W-:Y:S01]  /*1240*/  FADD.FTZ R10, -R8, -RZ ;  /* 0x800000ff080a7221 */ /* 0x000fe20000010100 */
[C---:B------:R-:W-:Y:S01]  /*1250*/  IMAD R3, R7.reuse, -0x800000, R3 ;  /* 0xff80000007037824 */ /* 0x040fe200078e0203 */
[----:B0-----:R-:W-:-:S05]  /*1260*/  IADD3 R8, PT, PT, R7, 0x7f, -R6 ;  /* 0x0000007f07087810 */ /* 0x001fca0007ffe806 */
[----:B------:R-:W-:Y:S02]  /*1270*/  IMAD.IADD R8, R8, 0x1, R5 ;  /* 0x0000000108087824 */ /* 0x000fe400078e0205 */
[----:B-1----:R-:W-:-:S04]  /*1280*/  FFMA R12, R9, R10, 1 ;  /* 0x3f800000090c7423 */ /* 0x002fc8000000000a */
[----:B------:R-:W-:-:S04]  /*1290*/  FFMA R14, R9, R12, R9 ;  /* 0x0000000c090e7223 */ /* 0x000fc80000000009 */
[----:B------:R-:W-:-:S04]  /*12a0*/  FFMA R9, R3, R14, RZ ;  /* 0x0000000e03097223 */ /* 0x000fc800000000ff */
[----:B------:R-:W-:-:S04]  /*12b0*/  FFMA R12, R10, R9, R3 ;  /* 0x000000090a0c7223 */ /* 0x000fc80000000003 */
[----:B------:R-:W-:-:S04]  /*12c0*/  FFMA R9, R14, R12, R9 ;  /* 0x0000000c0e097223 */ /* 0x000fc80000000009 */
[----:B------:R-:W-:-:S04]  /*12d0*/  FFMA R10, R10, R9, R3 ;  /* 0x000000090a0a7223 */ /* 0x000fc80000000003 */
[----:B------:R-:W-:-:S05]  /*12e0*/  FFMA R3, R14, R10, R9 ;  /* 0x0000000a0e037223 */ /* 0x000fca0000000009 */
[----:B------:R-:W-:-:S04]  /*12f0*/  SHF.R.U32.HI R6, RZ, 0x17, R3 ;  /* 0x00000017ff067819 */ /* 0x000fc80000011603 */
[----:B------:R-:W-:-:S04]  /*1300*/  LOP3.LUT R6, R6, 0xff, RZ, 0xc0, !PT ;  /* 0x000000ff06067812 */ /* 0x000fc800078ec0ff */
[----:B------:R-:W-:-:S05]  /*1310*/  IADD3 R11, PT, PT, R6, R8, RZ ;  /* 0x00000008060b7210 */ /* 0x000fca0007ffe0ff */
[----:B------:R-:W-:-:S05]  /*1320*/  VIADD R5, R11, 0xffffffff ;  /* 0xffffffff0b057836 */ /* 0x000fca0000000000 */
[----:B------:R-:W-:-:S13]  /*1330*/  ISETP.GE.U32.AND P0, PT, R5, 0xfe, PT ;  /* 0x000000fe0500780c */ /* 0x000fda0003f06070 */
[----:B------:R-:W-:Y:S05]  /*1340*/  @!P0 BRA `(.L_x_16) ;  /* 0x0000000000808947 */ /* 0x000fea0003800000 */
[----:B------:R-:W-:-:S13]  /*1350*/  ISETP.GT.AND P0, PT, R11, 0xfe, PT ;  /* 0x000000fe0b00780c */ /* 0x000fda0003f04270 */
[----:B------:R-:W-:Y:S05]  /*1360*/  @P0 BRA `(.L_x_17) ;  /* 0x00000000006c0947 */ /* 0x000fea0003800000 */
[----:B------:R-:W-:-:S13]  /*1370*/  ISETP.GE.AND P0, PT, R11, 0x1, PT ;  /* 0x000000010b00780c */ /* 0x000fda0003f06270 */
[----:B------:R-:W-:Y:S05]  /*1380*/  @P0 BRA `(.L_x_18) ;  /* 0x0000000000980947 */ /* 0x000fea0003800000 */
[----:B------:R-:W-:Y:S02]  /*1390*/  ISETP.GE.AND P0, PT, R11, -0x18, PT ;  /* 0xffffffe80b00780c */ /* 0x000fe40003f06270 */
[----:B------:R-:W-:-:S11]  /*13a0*/  LOP3.LUT R3, R3, 0x80000000, RZ, 0xc0, !PT ;  /* 0x8000000003037812 */ /* 0x000fd600078ec0ff */
[----:B------:R-:W-:Y:S05]  /*13b0*/  @!P0 BRA `(.L_x_18) ;  /* 0x00000000008c8947 */ /* 0x000fea0003800000 */
[CCC-:B------:R-:W-:Y:S01]  /*13c0*/  FFMA.RZ R5, R14.reuse, R10.reuse, R9.reuse ;  /* 0x0000000a0e057223 */ /* 0x1c0fe2000000c009 */
[C---:B------:R-:W-:Y:S01]  /*13d0*/  IADD3 R8, PT, PT, R11.reuse, 0x20, RZ ;  /* 0x000000200b087810 */ /* 0x040fe20007ffe0ff */
[CCC-:B------:R-:W-:Y:S01]  /*13e0*/  FFMA.RM R6, R14.reuse, R10.reuse, R9.reuse ;  /* 0x0000000a0e067223 */ /* 0x1c0fe20000004009 */
[----:B------:R-:W-:Y:S02]  /*13f0*/  ISETP.NE.AND P2, PT, R11, RZ, PT ;  /* 0x000000ff0b00720c */ /* 0x000fe40003f45270 */
[----:B------:R-:W-:Y:S01]  /*1400*/  LOP3.LUT R7, R5, 0x7fffff, RZ, 0xc0, !PT ;  /* 0x007fffff05077812 */ /* 0x000fe200078ec0ff */
[----:B------:R-:W-:Y:S01]  /*1410*/  FFMA.RP R5, R14, R10, R9 ;  /* 0x0000000a0e057223 */ /* 0x000fe20000008009 */
[----:B------:R-:W-:Y:S01]  /*1420*/  IMAD.MOV R9, RZ, RZ, -R11 ;  /* 0x000000ffff097224 */ /* 0x000fe200078e0a0b */
[----:B------:R-:W-:Y:S02]  /*1430*/  ISETP.NE.AND P1, PT, R11, RZ, PT ;  /* 0x000000ff0b00720c */ /* 0x000fe40003f25270 */
[----:B------:R-:W-:-:S02]  /*1440*/  LOP3.LUT R7, R7, 0x800000, RZ, 0xfc, !PT ;  /* 0x0080000007077812 */ /* 0x000fc400078efcff */
[----:B------:R-:W-:Y:S02]  /*1450*/  FSETP.NEU.FTZ.AND P0, PT, R5, R6, PT ;  /* 0x000000060500720b */ /* 0x000fe40003f1d000 */
[----:B------:R-:W-:Y:S02]  /*1460*/  SHF.L.U32 R8, R7, R8, RZ ;  /* 0x0000000807087219 */ /* 0x000fe400000006ff */
[----:B------:R-:W-:Y:S02]  /*1470*/  SEL R6, R9, RZ, P2 ;  /* 0x000000ff09067207 */ /* 0x000fe40001000000 */
[----:B------:R-:W-:Y:S02]  /*1480*/  ISETP.NE.AND P1, PT, R8, RZ, P1 ;  /* 0x000000ff0800720c */ /* 0x000fe40000f25270 */
[----:B------:R-:W-:Y:S02]  /*1490*/  SHF.R.U32.HI R6, RZ, R6, R7 ;  /* 0x00000006ff067219 */ /* 0x000fe40000011607 */
[----:B------:R-:W-:-:S02]  /*14a0*/  PLOP3.LUT P0, PT, P0, P1, PT, 0xf8, 0x8f ;  /* 0x00000000008f781c */ /* 0x000fc40000703f70 */
[----:B------:R-:W-:Y:S02]  /*14b0*/  SHF.R.U32.HI R8, RZ, 0x1, R6 ;  /* 0x00000001ff087819 */ /* 0x000fe40000011606 */
[----:B------:R-:W-:-:S04]  /*14c0*/  SEL R5, RZ, 0x1, !P0 ;  /* 0x00000001ff057807 */ /* 0x000fc80004000000 */
[----:B------:R-:W-:-:S04]  /*14d0*/  LOP3.LUT R5, R5, 0x1, R8, 0xf8, !PT ;  /* 0x0000000105057812 */ /* 0x000fc800078ef808 */
[----:B------:R-:W-:-:S04]  /*14e0*/  LOP3.LUT R5, R5, R6, RZ, 0xc0, !PT ;  /* 0x0000000605057212 */ /* 0x000fc800078ec0ff */
[----:B------:R-:W-:-:S04]  /*14f0*/  IADD3 R8, PT, PT, R8, R5, RZ ;  /* 0x0000000508087210 */ /* 0x000fc80007ffe0ff */
[----:B------:R-:W-:Y:S01]  /*1500*/  LOP3.LUT R3, R8, R3, RZ, 0xfc, !PT ;  /* 0x0000000308037212 */ /* 0x000fe200078efcff */
[----:B------:R-:W-:Y:S06]  /*1510*/  BRA `(.L_x_18) ;  /* 0x0000000000347947 */ /* 0x000fec0003800000 */
.L_x_17:
[----:B------:R-:W-:-:S04]  /*1520*/  LOP3.LUT R3, R3, 0x80000000, RZ, 0xc0, !PT ;  /* 0x8000000003037812 */ /* 0x000fc800078ec0ff */
[----:B------:R-:W-:Y:S01]  /*1530*/  LOP3.LUT R3, R3, 0x7f800000, RZ, 0xfc, !PT ;  /* 0x7f80000003037812 */ /* 0x000fe200078efcff */
[----:B------:R-:W-:Y:S06]  /*1540*/  BRA `(.L_x_18) ;  /* 0x0000000000287947 */ /* 0x000fec0003800000 */
.L_x_16:
[----:B------:R-:W-:Y:S01]  /*1550*/  IMAD R3, R8, 0x800000, R3 ;  /* 0x0080000008037824 */ /* 0x000fe200078e0203 */
[----:B------:R-:W-:Y:S06]  /*1560*/  BRA `(.L_x_18) ;  /* 0x0000000000207947 */ /* 0x000fec0003800000 */
.L_x_15:
[----:B------:R-:W-:-:S04]  /*1570*/  LOP3.LUT R3, R8, 0x80000000, R3, 0x48, !PT ;  /* 0x8000000008037812 */ /* 0x000fc800078e4803 */
[----:B------:R-:W-:Y:S01]  /*1580*/  LOP3.LUT R3, R3, 0x7f800000, RZ, 0xfc, !PT ;  /* 0x7f80000003037812 */ /* 0x000fe200078efcff */
[----:B------:R-:W-:Y:S06]  /*1590*/  BRA `(.L_x_18) ;  /* 0x0000000000147947 */ /* 0x000fec0003800000 */
.L_x_14:
[----:B------:R-:W-:Y:S01]  /*15a0*/  LOP3.LUT R3, R8, 0x80000000, R3, 0x48, !PT ;  /* 0x8000000008037812 */ /* 0x000fe200078e4803 */
[----:B------:R-:W-:Y:S06]  /*15b0*/  BRA `(.L_x_18) ;  /* 0x00000000000c7947 */ /* 0x000fec0003800000 */
.L_x_13:
[----:B------:R-:W0:Y:S01]  /*15c0*/  MUFU.RSQ R3, -QNAN ;  /* 0xffc0000000037908 */ /* 0x000e220000001400 */
[----:B------:R-:W-:Y:S05]  /*15d0*/  BRA `(.L_x_18) ;  /* 0x0000000000047947 */ /* 0x000fea0003800000 */
.L_x_12:
[----:B------:R-:W-:-:S07]  /*15e0*/  FADD.FTZ R3, R3, R2 ;  /* 0x0000000203037221 */ /* 0x000fce0000010000 */
.L_x_18:
[----:B------:R-:W-:-:S04]  /*15f0*/  HFMA2 R5, -RZ, RZ, 0, 0 ;  /* 0x00000000ff057431 */ /* 0x000fc800000001ff */
[----:B0-----:R-:W-:Y:S05]  /*1600*/  RET.REL.NODEC R4 `(_Z6kernelP17curandStateXORWOWPffffffPi) ;  /* 0xffffffe8047c7950 */ /* 0x001fea0003c3ffff */
.L_x_19:
[----:B------:R-:W-:-:S00]  /*1610*/  BRA `(.L_x_19) ;  /* 0xfffffffc00fc7947 */ /* 0x000fc0000383ffff */
[----:B------:R-:W-:-:S00]  /*1620*/  NOP ;  /* 0x0000000000007918 */ /* 0x000fc00000000000 */
        /* <DEDUP_REMOVED lines=13> */
.L_x_29:


//--------------------- .text._Z12setup_kernelP17curandStateXORWOWm --------------------------
	.section	.text._Z12setup_kernelP17curandStateXORWOWm,"ax",@progbits
	.align	128
        .global         _Z12setup_kernelP17curandStateXORWOWm
        .type           _Z12setup_kernelP17curandStateXORWOWm,@function
        .size           _Z12setup_kernelP17curandStateXORWOWm,(.L_x_31 - _Z12setup_kernelP17curandStateXORWOWm)
        .other          _Z12setup_kernelP17curandStateXORWOWm,@"STO_CUDA_ENTRY STV_DEFAULT"
_Z12setup_kernelP17curandStateXORWOWm:
.text._Z12setup_kernelP17curandStateXORWOWm:
[----:B------:R-:W-:Y:S01]  /*0000*/  LDC R1, c[0x0][0x37c] ;  /* 0x0000df00ff017b82 */ /* 0x000fe20000000800 */
[----:B------:R-:W0:Y:S07]  /*0010*/  S2R R13, SR_TID.X ;  /* 0x00000000000d7919 */ /* 0x000e2e0000002100 */
[----:B------:R-:W1:Y:S01]  /*0020*/  LDC.64 R2, c[0x0][0x388] ;  /* 0x0000e200ff027b82 */ /* 0x000e620000000a00 */
[----:B------:R-:W2:Y:S01]  /*0030*/  LDCU.64 UR4, c[0x0][0x358] ;  /* 0x00006b00ff0477ac */ /* 0x000ea20008000a00 */
[----:B------:R-:W-:Y:S06]  /*0040*/  BSSY.RECONVERGENT B0, `(.L_x_20) ;  /* 0x00000e5000007945 */ /* 0x000fec0003800200 */
[----:B------:R-:W0:Y:S08]  /*0050*/  S2UR UR6, SR_CTAID.X ;  /* 0x00000000000679c3 */ /* 0x000e300000002500 */
[----:B------:R-:W0:Y:S08]  /*0060*/  LDC R4, c[0x0][0x360] ;  /* 0x0000d800ff047b82 */ /* 0x000e300000000800 */
[----:B------:R-:W3:Y:S01]  /*0070*/  LDC.64 R6, c[0x0][0x380] ;  /* 0x0000e000ff067b82 */ /* 0x000ee20000000a00 */
[----:B-1----:R-:W-:-:S02]  /*0080*/  LOP3.LUT R0, R2, 0xaad26b49, RZ, 0x3c, !PT ;  /* 0xaad26b4902007812 */ /* 0x002fc400078e3cff */
[----:B------:R-:W-:-:S03]  /*0090*/  LOP3.LUT R2, R3, 0xf7dcefdd, RZ, 0x3c, !PT ;  /* 0xf7dcefdd03027812 */ /* 0x000fc600078e3cff */
[----:B------:R-:W-:Y:S02]  /*00a0*/  IMAD R0, R0, 0x4182bed5, RZ ;  /* 0x4182bed500007824 */ /* 0x000fe400078e02ff */
[----:B------:R-:W-:Y:S02]  /*00b0*/  IMAD R3, R2, -0x658354e5, RZ ;  /* 0x9a7cab1b02037824 */ /* 0x000fe400078e02ff */
[C---:B------:R-:W-:Y:S01]  /*00c0*/  VIADD R5, R0.reuse, 0x75bcd15 ;  /* 0x075bcd1500057836 */ /* 0x040fe20000000000 */
[C---:B------:R-:W-:Y:S01]  /*00d0*/  LOP3.LUT R8, R0.reuse, 0x159a55e5, RZ, 0x3c, !PT ;  /* 0x159a55e500087812 */ /* 0x040fe200078e3cff */
[----:B------:R-:W-:Y:S01]  /*00e0*/  VIADD R11, R0, 0x583f19 ;  /* 0x00583f19000b7836 */ /* 0x000fe20000000000 */
[C---:B------:R-:W-:Y:S01]  /*00f0*/  LOP3.LUT R10, R3.reuse, 0x5491333, RZ, 0x3c, !PT ;  /* 0x05491333030a7812 */ /* 0x040fe200078e3cff */
[----:B------:R-:W-:Y:S02]  /*0100*/  VIADD R9, R3, 0x1f123bb5 ;  /* 0x1f123bb503097836 */ /* 0x000fe40000000000 */
[----:B0-----:R-:W-:Y:S01]  /*0110*/  IMAD R13, R4, UR6, R13 ;  /* 0x00000006040d7c24 */ /* 0x001fe2000f8e020d */
[----:B------:R-:W-:-:S04]  /*0120*/  IADD3 R4, PT, PT, R0, 0x64f0c9, R3 ;  /* 0x0064f0c900047810 */ /* 0x000fc80007ffe003 */
[C---:B------:R-:W-:Y:S01]  /*0130*/  ISETP.NE.AND P0, PT, R13.reuse, RZ, PT ;  /* 0x000000ff0d00720c */ /* 0x040fe20003f05270 */
[----:B---3--:R-:W-:-:S05]  /*0140*/  IMAD.WIDE R6, R13, 0x30, R6 ;  /* 0x000000300d067825 */ /* 0x008fca00078e0206 */
[----:B--2---:R0:W-:Y:S04]  /*0150*/  STG.E.64 desc[UR4][R6.64], R4 ;  /* 0x0000000406007986 */ /* 0x0041e8000c101b04 */
[----:B------:R0:W-:Y:S04]  /*0160*/  STG.E.64 desc[UR4][R6.64+0x8], R8 ;  /* 0x0000080806007986 */ /* 0x0001e8000c101b04 */
[----:B------:R0:W-:Y:S01]  /*0170*/  STG.E.64 desc[UR4][R6.64+0x10], R10 ;  /* 0x0000100a06007986 */ /* 0x0001e2000c101b04 */
[----:B------:R-:W-:Y:S05]  /*0180*/  @!P0 BRA `(.L_x_21) ;  /* 0x0000000c00408947 */ /* 0x000fea0003800000 */
[----:B------:R-:W-:Y:S01]  /*0190*/  SHF.R.S32.HI R0, RZ, 0x1f, R13 ;  /* 0x0000001fff007819 */ /* 0x000fe2000001140d */
[----:B------:R-:W-:-:S07]  /*01a0*/  IMAD.MOV.U32 R12, RZ, RZ, RZ ;  /* 0x000000ffff0c7224 */ /* 0x000fce00078e00ff */
.L_x_27:
[----:B-1----:R-:W-:Y:S01]  /*01b0*/  LOP3.LUT R2, R13, 0x3, RZ, 0xc0, !PT ;  /* 0x000000030d027812 */ /* 0x002fe200078ec0ff */
[----:B------:R-:W-:Y:S03]  /*01c0*/  BSSY.RECONVERGENT B1, `(.L_x_22) ;  /* 0x00000c6000017945 */ /* 0x000fe60003800200 */
[----:B------:R-:W-:-:S04]  /*01d0*/  ISETP.NE.U32.AND P0, PT, R2, RZ, PT ;  /* 0x000000ff0200720c */ /* 0x000fc80003f05070 */
[----:B------:R-:W-:-:S13]  /*01e0*/  ISETP.NE.AND.EX P0, PT, RZ, RZ, PT, P0 ;  /* 0x000000ffff00720c */ /* 0x000fda0003f05300 */
[----:B------:R-:W-:Y:S05]  /*01f0*/  @!P0 BRA `(.L_x_23) ;  /* 0x0000000c00088947 */ /* 0x000fea0003800000 */
[----:B0-----:R-:W0:Y:S01]  /*0200*/  LDC.64 R8, c[0x4][RZ] ;  /* 0x01000000ff087b82 */ /* 0x001e220000000a00 */
[----:B------:R-:W-:Y:S02]  /*0210*/  IMAD.MOV.U32 R14, RZ, RZ, RZ ;  /* 0x000000ffff0e7224 */ /* 0x000fe400078e00ff */
[----:B0-----:R-:W-:-:S07]  /*0220*/  IMAD.WIDE.U32 R8, R12, 0xc80, R8 ;  /* 0x00000c800c087825 */ /* 0x001fce00078e0008 */
.L_x_26:
[----:B-1----:R-:W-:Y:S01]  /*0230*/  IMAD.MOV.U32 R15, RZ, RZ, RZ ;  /* 0x000000ffff0f7224 */ /* 0x002fe200078e00ff */
[----:B------:R-:W-:Y:S01]  /*0240*/  CS2R R2, SRZ ;  /* 0x0000000000027805 */ /* 0x000fe2000001ff00 */
[----:B------:R-:W-:Y:S01]  /*0250*/  IMAD.MOV.U32 R17, RZ, RZ, RZ ;  /* 0x000000ffff117224 */ /* 0x000fe200078e00ff */
[----:B------:R-:W-:-:S07]  /*0260*/  CS2R R4, SRZ ;  /* 0x0000000000047805 */ /* 0x000fce000001ff00 */
.L_x_25:
[----:B------:R-:W-:-:S05]  /*0270*/  IMAD.WIDE.U32 R10, R17, 0x4, R6 ;  /* 0x00000004110a7825 */ /* 0x000fca00078e0006 */
[----:B------:R0:W5:Y:S01]  /*0280*/  LDG.E R16, desc[UR4][R10.64+0x4] ;  /* 0x000004040a107981 */ /* 0x000162000c1e1900 */
[----:B------:R-:W-:-:S07]  /*0290*/  IMAD.MOV.U32 R19, RZ, RZ, RZ ;  /* 0x000000ffff137224 */ /* 0x000fce00078e00ff */
.L_x_24:
[----:B-----5:R-:W-:Y:S01]  /*02a0*/  SHF.R.U32.HI R24, RZ, R19, R16 ;  /* 0x00000013ff187219 */ /* 0x020fe20000011610 */
[----:B0-----:R-:W-:-:S03]  /*02b0*/  IMAD.SHL.U32 R10, R17, 0x20, RZ ;  /* 0x00000020110a7824 */ /* 0x001fc600078e00ff */
[----:B------:R-:W-:Y:S01]  /*02c0*/  LOP3.LUT R11, R24, 0x1, RZ, 0xc0, !PT ;  /* 0x00000001180b7812 */ /* 0x000fe200078ec0ff */
[----:B------:R-:W-:-:S03]  /*02d0*/  IMAD.IADD R10, R10, 0x1, R19 ;  /* 0x000000010a0a7824 */ /* 0x000fc600078e0213 */
[----:B------:R-:W-:Y:S01]  /*02e0*/  ISETP.NE.U32.AND P0, PT, R11, 0x1, PT ;  /* 0x000000010b00780c */ /* 0x000fe20003f05070 */
[----:B------:R-:W-:-:S03]  /*02f0*/  IMAD R11, R10, 0x5, RZ ;  /* 0x000000050a0b7824 */ /* 0x000fc600078e02ff */
[----:B------:R-:W-:Y:S01]  /*0300*/  R2P PR, R24, 0x7e ;  /* 0x0000007e18007804 */ /* 0x000fe20000000000 */
[----:B------:R-:W-:-:S08]  /*0310*/  IMAD.WIDE.U32 R10, R11, 0x4, R8 ;  /* 0x000000040b0a7825 */ /* 0x000fd000078e0008 */
[----:B------:R-:W2:Y:S04]  /*0320*/  @!P0 LDG.E R18, desc[UR4][R10.64] ;  /* 0x000000040a128981 */ /* 0x000ea8000c1e1900 */
[----:B------:R-:W3:Y:S04]  /*0330*/  @!P0 LDG.E R20, desc[UR4][R10.64+0x10] ;  /* 0x000010040a148981 */ /* 0x000ee8000c1e1900 */
[----:B------:R-:W4:Y:S04]  /*0340*/  @P1 LDG.E R22, desc[UR4][R10.64+0x14] ;  /* 0x000014040a161981 */ /* 0x000f28000c1e1900 */
[----:B------:R-:W4:Y:S04]  /*0350*/  @P2 LDG.E R26, desc[UR4][R10.64+0x28] ;  /* 0x000028040a1a2981 */ /* 0x000f28000c1e1900 */
[----:B------:R-:W4:Y:S04]  /*0360*/  @!P0 LDG.E R21, desc[UR4][R10.64+0x4] ;  /* 0x000004040a158981 */ /* 0x000f28000c1e1900 */
[----:B------:R-:W4:Y:S04]  /*0370*/  @!P0 LDG.E R23, desc[UR4][R10.64+0xc] ;  /* 0x00000c040a178981 */ /* 0x000f28000c1e1900 */
[----:B------:R-:W4:Y:S04]  /*0380*/  @P1 LDG.E R25, desc[UR4][R10.64+0x18] ;  /* 0x000018040a191981 */ /* 0x000f28000c1e1900 */
[----:B------:R-:W4:Y:S04]  /*0390*/  @P3 LDG.E R28, desc[UR4][R10.64+0x3c] ;  /* 0x00003c040a1c3981 */ /* 0x000f28000c1e1900 */
[----:B------:R-:W4:Y:S01]  /*03a0*/  @P6 LDG.E R27, desc[UR4][R10.64+0x7c] ;  /* 0x00007c040a1b6981 */ /* 0x000f22000c1e1900 */
[----:B--2---:R-:W-:-:S03]  /*03b0*/  @!P0 LOP3.LUT R15, R15, R18, RZ, 0x3c, !PT ;  /* 0x000000120f0f8212 */ /* 0x004fc600078e3cff */
[----:B------:R-:W2:Y:S01]  /*03c0*/  @!P0 LDG.E R18, desc[UR4][R10.64+0x8] ;  /* 0x000008040a128981 */ /* 0x000ea2000c1e1900 */
[----:B---3--:R-:W-:-:S03]  /*03d0*/  @!P0 LOP3.LUT R3, R3, R20, RZ, 0x3c, !PT ;  /* 0x0000001403038212 */ /* 0x008fc600078e3cff */
[----:B------:R-:W3:Y:S01]  /*03e0*/  @P1 LDG.E R20, desc[UR4][R10.64+0x24] ;  /* 0x000024040a141981 */ /* 0x000ee2000c1e1900 */
[----:B----4-:R-:W-:-:S03]  /*03f0*/  @P1 LOP3.LUT R15, R15, R22, RZ, 0x3c, !PT ;  /* 0x000000160f0f1212 */ /* 0x010fc600078e3cff */
[----:B------:R-:W4:Y:S01]  /*0400*/  @P2 LDG.E R22, desc[UR4][R10.64+0x38] ;  /* 0x000038040a162981 */ /* 0x000f22000c1e1900 */
[----:B------:R-:W-:-:S03]  /*0410*/  @P2 LOP3.LUT R15, R15, R26, RZ, 0x3c, !PT ;  /* 0x0000001a0f0f2212 */ /* 0x000fc600078e3cff */
[----:B------:R-:W4:Y:S01]  /*0420*/  @P4 LDG.E R26, desc[UR4][R10.64+0x50] ;  /* 0x000050040a1a4981 */ /* 0x000f22000c1e1900 */
[----:B------:R-:W-:-:S03]  /*0430*/  @!P0 LOP3.LUT R4, R4, R21, RZ, 0x3c, !PT ;  /* 0x0000001504048212 */ /* 0x000fc600078e3cff */
[----:B------:R-:W4:Y:S01]  /*0440*/  @P1 LDG.E R21, desc[UR4][R10.64+0x20] ;  /* 0x000020040a151981 */ /* 0x000f22000c1e1900 */
[----:B------:R-:W-:-:S03]  /*0450*/  @!P0 LOP3.LUT R2, R2, R23, RZ, 0x3c, !PT ;  /* 0x0000001702028212 */ /* 0x000fc600078e3cff */
[----:B------:R-:W4:Y:S01]  /*0460*/  @P2 LDG.E R23, desc[UR4][R10.64+0x2c] ;  /* 0x00002c040a172981 */ /* 0x000f22000c1e1900 */
[----:B------:R-:W-:-:S03]  /*0470*/  @P1 LOP3.LUT R4, R4, R25, RZ, 0x3c, !PT ;  /* 0x0000001904041212 */ /* 0x000fc600078e3cff */
[----:B------:R-:W4:Y:S01]  /*0480*/  @P2 LDG.E R25, desc[UR4][R10.64+0x34] ;  /* 0x000034040a192981 */ /* 0x000f22000c1e1900 */
[----:B--2---:R-:W-:-:S03]  /*0490*/  @!P0 LOP3.LUT R5, R5, R18, RZ, 0x3c, !PT ;  /* 0x0000001205058212 */ /* 0x004fc600078e3cff */
[----:B------:R-:W2:Y:S01]  /*04a0*/  @P1 LDG.E R18, desc[UR4][R10.64+0x1c] ;  /* 0x00001c040a121981 */ /* 0x000ea2000c1e1900 */
[----:B---3--:R-:W-:-:S03]  /*04b0*/  @P1 LOP3.LUT R3, R3, R20, RZ, 0x3c, !PT ;  /* 0x0000001403031212 */ /* 0x008fc600078e3cff */
[----:B------:R-:W3:Y:S01]  /*04c0*/  @P2 LDG.E R20, desc[UR4][R10.64+0x30] ;  /* 0x000030040a142981 */ /* 0x000ee2000c1e1900 */
[----:B----4-:R-:W-:-:S03]  /*04d0*/  @P2 LOP3.LUT R3, R3, R22, RZ, 0x3c, !PT ;  /* 0x0000001603032212 */ /* 0x010fc600078e3cff */
[----:B------:R-:W4:Y:S01]  /*04e0*/  @P3 LDG.E R22, desc[UR4][R10.64+0x4c] ;  /* 0x00004c040a163981 */ /* 0x000f22000c1e1900 */
[----:B------:R-:W-:-:S04]  /*04f0*/  @P3 LOP3.LUT R15, R15, R28, RZ, 0x3c, !PT ;  /* 0x0000001c0f0f3212 */ /* 0x000fc800078e3cff */
[----:B------:R-:W-:Y:S02]  /*0500*/  @P4 LOP3.LUT R15, R15, R26, RZ, 0x3c, !PT ;  /* 0x0000001a0f0f4212 */ /* 0x000fe400078e3cff */
[----:B------:R-:W-:Y:S01]  /*0510*/  @P1 LOP3.LUT R2, R2, R21, RZ, 0x3c, !PT ;  /* 0x0000001502021212 */ /* 0x000fe200078e3cff */
[----:B------:R-:W4:Y:S04]  /*0520*/  @P5 LDG.E R26, desc[UR4][R10.64+0x64] ;  /* 0x000064040a1a5981 */ /* 0x000f28000c1e1900 */
[----:B------:R-:W4:Y:S01]  /*0530*/  @P3 LDG.E R21, desc[UR4][R10.64+0x40] ;  /* 0x000040040a153981 */ /* 0x000f22000c1e1900 */
[----:B------:R-:W-:Y:S02]  /*0540*/  @P2 LOP3.LUT R4, R4, R23, RZ, 0x3c, !PT ;  /* 0x0000001704042212 */ /* 0x000fe400078e3cff */
[----:B------:R-:W-:Y:S01]  /*0550*/  @P2 LOP3.LUT R2, R2, R25, RZ, 0x3c, !PT ;  /* 0x0000001902022212 */ /* 0x000fe200078e3cff */
[----:B------:R-:W4:Y:S04]  /*0560*/  @P3 LDG.E R23, desc[UR4][R10.64+0x48] ;  /* 0x000048040a173981 */ /* 0x000f28000c1e1900 */
[----:B------:R-:W4:Y:S01]  /*0570*/  @P4 LDG.E R25, desc[UR4][R10.64+0x54] ;  /* 0x000054040a194981 */ /* 0x000f22000c1e1900 */
[----:B--2---:R-:W-:-:S03]  /*0580*/  @P1 LOP3.LUT R5, R5, R18, RZ, 0x3c, !PT ;  /* 0x0000001205051212 */ /* 0x004fc600078e3cff */
[----:B------:R-:W2:Y:S01]  /*0590*/  @P3 LDG.E R18, desc[UR4][R10.64+0x44] ;  /* 0x000044040a123981 */ /* 0x000ea2000c1e1900 */
[----:B---3--:R-:W-:-:S03]  /*05a0*/  @P2 LOP3.LUT R5, R5, R20, RZ, 0x3c, !PT ;  /* 0x0000001405052212 */ /* 0x008fc600078e3cff */
[----:B------:R-:W3:Y:S01]  /*05b0*/  @P4 LDG.E R20, desc[UR4][R10.64+0x58] ;  /* 0x000058040a144981 */ /* 0x000ee2000c1e1900 */
[----:B----4-:R-:W-:-:S03]  /*05c0*/  @P3 LOP3.LUT R3, R3, R22, RZ, 0x3c, !PT ;  /* 0x0000001603033212 */ /* 0x010fc600078e3cff */
[----:B------:R-:W4:Y:S01]  /*05d0*/  @P4 LDG.E R22, desc[UR4][R10.64+0x60] ;  /* 0x000060040a164981 */ /* 0x000f22000c1e1900 */
[----:B------:R-:W-:Y:S02]  /*05e0*/  LOP3.LUT P0, RZ, R24, 0x80, RZ, 0xc0, !PT ;  /* 0x0000008018ff7812 */ /* 0x000fe4000780c0ff */
[----:B------:R-:W-:Y:S02]  /*05f0*/  @P5 LOP3.LUT R15, R15, R26, RZ, 0x3c, !PT ;  /* 0x0000001a0f0f5212 */ /* 0x000fe400078e3cff */
[----:B------:R-:W4:Y:S01]  /*0600*/  @P6 LDG.E R26, desc[UR4][R10.64+0x78] ;  /* 0x000078040a1a6981 */ /* 0x000f22000c1e1900 */
[----:B------:R-:W-:-:S03]  /*0610*/  @P3 LOP3.LUT R4, R4, R21, RZ, 0x3c, !PT ;  /* 0x0000001504043212 */ /* 0x000fc600078e3cff */
[----:B------:R-:W4:Y:S01]  /*0620*/  @P4 LDG.E R21, desc[UR4][R10.64+0x5c] ;  /* 0x00005c040a154981 */ /* 0x000f22000c1e1900 */
[----:B------:R-:W-:-:S03]  /*0630*/  @P3 LOP3.LUT R2, R2, R23, RZ, 0x3c, !PT ;  /* 0x0000001702023212 */ /* 0x000fc600078e3cff */
[----:B------:R-:W4:Y:S01]  /*0640*/  @P5 LDG.E R23, desc[UR4][R10.64+0x68] ;  /* 0x000068040a175981 */ /* 0x000f22000c1e1900 */
[----:B------:R-:W-:-:S03]  /*0650*/  @P4 LOP3.LUT R4, R4, R25, RZ, 0x3c, !PT ;  /* 0x0000001904044212 */ /* 0x000fc600078e3cff */
[----:B------:R-:W4:Y:S01]  /*0660*/  @P5 LDG.E R25, desc[UR4][R10.64+0x70] ;  /* 0x000070040a195981 */ /* 0x000f22000c1e1900 */
[----:B--2---:R-:W-:-:S03]  /*0670*/  @P3 LOP3.LUT R5, R5, R18, RZ, 0x3c, !PT ;  /* 0x0000001205053212 */ /* 0x004fc600078e3cff */
[----:B------:R-:W2:Y:S01]  /*0680*/  @P5 LDG.E R18, desc[UR4][R10.64+0x6c] ;  /* 0x00006c040a125981 */ /* 0x000ea2000c1e1900 */
[----:B---3--:R-:W-:-:S03]  /*0690*/  @P4 LOP3.LUT R5, R5, R20, RZ, 0x3c, !PT ;  /* 0x0000001405054212 */ /* 0x008fc600078e3cff */
[----:B------:R-:W3:Y:S01]  /*06a0*/  @P5 LDG.E R20, desc[UR4][R10.64+0x74] ;  /* 0x000074040a145981 */ /* 0x000ee2000c1e1900 */
[----:B----4-:R-:W-:-:S03]  /*06b0*/  @P4 LOP3.LUT R3, R3, R22, RZ, 0x3c, !PT ;  /* 0x0000001603034212 */ /* 0x010fc600078e3cff */
[----:B------:R-:W4:Y:S01]  /*06c0*/  @P0 LDG.E R22, desc[UR4][R10.64+0x8c] ;  /* 0x00008c040a160981 */ /* 0x000f22000c1e1900 */
[----:B------:R-:W-:-:S03]  /*06d0*/  @P6 LOP3.LUT R15, R15, R26, RZ, 0x3c, !PT ;  /* 0x0000001a0f0f6212 */ /* 0x000fc600078e3cff */
        /* <DEDUP_REMOVED lines=13> */
[----:B------:R-:W-:Y:S02]  /*07b0*/  @P6 LOP3.LUT R4, R4, R27, RZ, 0x3c, !PT ;  /* 0x0000001b04046212 */ /* 0x000fe400078e3cff */
[----:B------:R-:W-:Y:S02]  /*07c0*/  @P6 LOP3.LUT R2, R2, R21, RZ, 0x3c, !PT ;  /* 0x0000001502026212 */ /* 0x000fe400078e3cff */
[----:B------:R-:W-:Y:S02]  /*07d0*/  @P0 LOP3.LUT R4, R4, R23, RZ, 0x3c, !PT ;  /* 0x0000001704040212 */ /* 0x000fe400078e3cff */
[----:B------:R-:W-:Y:S02]  /*07e0*/  @P0 LOP3.LUT R2, R2, R25, RZ, 0x3c, !PT ;  /* 0x0000001902020212 */ /* 0x000fe400078e3cff */
[----:B--2---:R-:W-:Y:S02]  /*07f0*/  @P6 LOP3.LUT R5, R5, R18, RZ, 0x3c, !PT ;  /* 0x0000001205056212 */ /* 0x004fe400078e3cff */
[----:B---3--:R-:W-:-:S02]  /*0800*/  @P6 LOP3.LUT R3, R3, R20, RZ, 0x3c, !PT ;  /* 0x0000001403036212 */ /* 0x008fc400078e3cff */
[----:B----4-:R-:W-:Y:S02]  /*0810*/  @P0 LOP3.LUT R5, R5, R22, RZ, 0x3c, !PT ;  /* 0x0000001605050212 */ /* 0x010fe400078e3cff */
[----:B------:R-:W-:Y:S02]  /*0820*/  @P0 LOP3.LUT R3, R3, R26, RZ, 0x3c, !PT ;  /* 0x0000001a03030212 */ /* 0x000fe400078e3cff */
[----:B------:R-:W-:-:S13]  /*0830*/  R2P PR, R24.B1, 0x7f ;  /* 0x0000007f18007804 */ /* 0x000fda0000001000 */
[----:B------:R-:W2:Y:S04]  /*0840*/  @P0 LDG.E R18, desc[UR4][R10.64+0xa0] ;  /* 0x0000a0040a120981 */ /* 0x000ea8000c1e1900 */
[----:B------:R-:W3:Y:S04]  /*0850*/  @P1 LDG.E R22, desc[UR4][R10.64+0xb4] ;  /* 0x0000b4040a161981 */ /* 0x000ee8000c1e1900 */
[----:B------:R-:W4:Y:S04]  /*0860*/  @P2 LDG.E R26, desc[UR4][R10.64+0xc8] ;  /* 0x0000c8040a1a2981 */ /* 0x000f28000c1e1900 */
[----:B------:R-:W4:Y:S04]  /*0870*/  @P3 LDG.E R28, desc[UR4][R10.64+0xdc] ;  /* 0x0000dc040a1c3981 */ /* 0x000f28000c1e1900 */
[----:B------:R-:W4:Y:S04]  /*0880*/  @P0 LDG.E R23, desc[UR4][R10.64+0xa4] ;  /* 0x0000a4040a170981 */ /* 0x000f28000c1e1900 */
[----:B------:R-:W4:Y:S04]  /*0890*/  @P0 LDG.E R20, desc[UR4][R10.64+0xa8] ;  /* 0x0000a8040a140981 */ /* 0x000f28000c1e1900 */
[----:B------:R-:W4:Y:S04]  /*08a0*/  @P4 LDG.E R25, desc[UR4][R10.64+0xf0] ;  /* 0x0000f0040a194981 */ /* 0x000f28000c1e1900 */
        /* <DEDUP_REMOVED lines=21> */
[----:B------:R-:W-:Y:S02]  /*0a00*/  LOP3.LUT P0, RZ, R24, 0x8000, RZ, 0xc0, !PT ;  /* 0x0000800018ff7812 */ /* 0x000fe4000780c0ff */
[----:B----4-:R-:W-:Y:S01]  /*0a10*/  @P5 LOP3.LUT R15, R15, R26, RZ, 0x3c, !PT ;  /* 0x0000001a0f0f5212 */ /* 0x010fe200078e3cff */
[----:B------:R-:W4:Y:S04]  /*0a20*/  @P3 LDG.E R24, desc[UR4][R10.64+0xe4] ;  /* 0x0000e4040a183981 */ /* 0x000f28000c1e1900 */
[----:B------:R-:W2:Y:S01]  /*0a30*/  @P6 LDG.E R26, desc[UR4][R10.64+0x118] ;  /* 0x000118040a1a6981 */ /* 0x000ea2000c1e1900 */
        /* <DEDUP_REMOVED lines=8> */
[----:B---3--:R-:W-:-:S03]  /*0ac0*/  @P2 LOP3.LUT R3, R3, R22, RZ, 0x3c, !PT ;  /* 0x0000001603032212 */ /* 0x008fc600078e3cff */
[----:B------:R-:W3:Y:S01]  /*0ad0*/  @P4 LDG.E R22, desc[UR4][R10.64+0x100] ;  /* 0x000100040a164981 */ /* 0x000ee2000c1e1900 */
[----:B--2---:R-:W-:-:S03]  /*0ae0*/  @P6 LOP3.LUT R15, R15, R26, RZ, 0x3c, !PT ;  /* 0x0000001a0f0f6212 */ /* 0x004fc600078e3cff */
[----:B------:R-:W2:Y:S01]  /*0af0*/  @P0 LDG.E R26, desc[UR4][R10.64+0x12c] ;  /* 0x00012c040a1a0981 */ /* 0x000ea2000c1e1900 */
[----:B----4-:R-:W-:-:S03]  /*0b00*/  @P2 LOP3.LUT R2, R2, R23, RZ, 0x3c, !PT ;  /* 0x0000001702022212 */ /* 0x010fc600078e3cff */
[----:B------:R-:W4:Y:S01]  /*0b10*/  @P4 LDG.E R23, desc[UR4][R10.64+0xfc] ;  /* 0x0000fc040a174981 */ /* 0x000f22000c1e1900 */
[----:B------:R-:W-:-:S03]  /*0b20*/  @P2 LOP3.LUT R5, R5, R20, RZ, 0x3c, !PT ;  /* 0x0000001405052212 */ /* 0x000fc600078e3cff */
[----:B------:R-:W4:Y:S01]  /*0b30*/  @P4 LDG.E R20, desc[UR4][R10.64+0xf8] ;  /* 0x0000f8040a144981 */ /* 0x000f22000c1e1900 */
[----:B------:R-:W-:Y:S02]  /*0b40*/  @P3 LOP3.LUT R2, R2, R27, RZ, 0x3c, !PT ;  /* 0x0000001b02023212 */ /* 0x000fe400078e3cff */
[----:B------:R-:W-:Y:S01]  /*0b50*/  @P3 LOP3.LUT R4, R4, R25, RZ, 0x3c, !PT ;  /* 0x0000001904043212 */ /* 0x000fe200078e3cff */
[----:B------:R-:W4:Y:S01]  /*0b60*/  @P5 LDG.E R27, desc[UR4][R10.64+0x110] ;  /* 0x000110040a1b5981 */ /* 0x000f22000c1e1900 */
[----:B------:R-:W-:-:S03]  /*0b70*/  @P3 LOP3.LUT R5, R5, R24, RZ, 0x3c, !PT ;  /* 0x0000001805053212 */ /* 0x000fc600078e3cff */
[----:B------:R-:W4:Y:S04]  /*0b80*/  @P5 LDG.E R25, desc[UR4][R10.64+0x108] ;  /* 0x000108040a195981 */ /* 0x000f28000c1e1900 */
        /* <DEDUP_REMOVED lines=19> */
[----:B------:R-:W-:-:S05]  /*0cc0*/  VIADD R19, R19, 0x10 ;  /* 0x0000001013137836 */ /* 0x000fca0000000000 */
[----:B------:R-:W-:Y:S02]  /*0cd0*/  ISETP.NE.AND P1, PT, R19, 0x20, PT ;  /* 0x000000201300780c */ /* 0x000fe40003f25270 */
[----:B------:R-:W-:Y:S02]  /*0ce0*/  @P5 LOP3.LUT R3, R3, R18, RZ, 0x3c, !PT ;  /* 0x0000001203035212 */ /* 0x000fe400078e3cff */
[----:B------:R-:W-:Y:S02]  /*0cf0*/  @P6 LOP3.LUT R4, R4, R21, RZ, 0x3c, !PT ;  /* 0x0000001504046212 */ /* 0x000fe400078e3cff */
[----:B---3--:R-:W-:-:S04]  /*0d00*/  @P6 LOP3.LUT R3, R3, R22, RZ, 0x3c, !PT ;  /* 0x0000001603036212 */ /* 0x008fc800078e3cff */
[----:B--2---:R-:W-:Y:S02]  /*0d10*/  @P0 LOP3.LUT R3, R3, R26, RZ, 0x3c, !PT ;  /* 0x0000001a03030212 */ /* 0x004fe400078e3cff */
[----:B----4-:R-:W-:Y:S02]  /*0d20*/  @P6 LOP3.LUT R2, R2, R23, RZ, 0x3c, !PT ;  /* 0x0000001702026212 */ /* 0x010fe400078e3cff */
[----:B------:R-:W-:Y:S02]  /*0d30*/  @P6 LOP3.LUT R5, R5, R20, RZ, 0x3c, !PT ;  /* 0x0000001405056212 */ /* 0x000fe400078e3cff */
[----:B------:R-:W-:Y:S02]  /*0d40*/  @P0 LOP3.LUT R2, R2, R27, RZ, 0x3c, !PT ;  /* 0x0000001b02020212 */ /* 0x000fe400078e3cff */
[----:B------:R-:W-:Y:S02]  /*0d50*/  @P0 LOP3.LUT R4, R4, R25, RZ, 0x3c, !PT ;  /* 0x0000001904040212 */ /* 0x000fe400078e3cff */
[----:B------:R-:W-:Y:S01]  /*0d60*/  @P0 LOP3.LUT R5, R5, R24, RZ, 0x3c, !PT ;  /* 0x0000001805050212 */ /* 0x000fe200078e3cff */
[----:B------:R-:W-:Y:S06]  /*0d70*/  @P1 BRA `(.L_x_24) ;  /* 0xfffffff400481947 */ /* 0x000fec000383ffff */
[----:B------:R-:W-:-:S05]  /*0d80*/  VIADD R17, R17, 0x1 ;  /* 0x0000000111117836 */ /* 0x000fca0000000000 */
[----:B------:R-:W-:-:S13]  /*0d90*/  ISETP.NE.AND P0, PT, R17, 0x5, PT ;  /* 0x000000051100780c */ /* 0x000fda0003f05270 */
[----:B------:R-:W-:Y:S05]  /*0da0*/  @P0 BRA `(.L_x_25) ;  /* 0xfffffff400300947 */ /* 0x000fea000383ffff */
[----:B------:R1:W-:Y:S01]  /*0db0*/  STG.E.64 desc[UR4][R6.64+0x8], R4 ;  /* 0x0000080406007986 */ /* 0x0003e2000c101b04 */
[----:B------:R-:W-:Y:S01]  /*0dc0*/  VIADD R14, R14, 0x1 ;  /* 0x000000010e0e7836 */ /* 0x000fe20000000000 */
[----:B------:R-:W-:Y:S02]  /*0dd0*/  LOP3.LUT R11, R13, 0x3, RZ, 0xc0, !PT ;  /* 0x000000030d0b7812 */ /* 0x000fe400078ec0ff */
[----:B------:R1:W-:Y:S02]  /*0de0*/  STG.E.64 desc[UR4][R6.64+0x10], R2 ;  /* 0x0000100206007986 */ /* 0x0003e4000c101b04 */
[----:B------:R-:W-:Y:S02]  /*0df0*/  ISETP.GE.U32.AND P0, PT, R14, R11, PT ;  /* 0x0000000b0e00720c */ /* 0x000fe40003f06070 */
[----:B------:R1:W-:Y:S11]  /*0e00*/  STG.E desc[UR4][R6.64+0x4], R15 ;  /* 0x0000040f06007986 */ /* 0x0003f6000c101904 */
[----:B------:R-:W-:Y:S05]  /*0e10*/  @!P0 BRA `(.L_x_26) ;  /* 0xfffffff400048947 */ /* 0x000fea000383ffff */
.L_x_23:
[----:B------:R-:W-:Y:S05]  /*0e20*/  BSYNC.RECONVERGENT B1 ;  /* 0x0000000000017941 */ /* 0x000fea0003800200 */
.L_x_22:
[C---:B------:R-:W-:Y:S01]  /*0e30*/  ISETP.GT.U32.AND P0, PT, R13.reuse, 0x3, PT ;  /* 0x000000030d00780c */ /* 0x040fe20003f04070 */
[----:B------:R-:W-:Y:S01]  /*0e40*/  VIADD R12, R12, 0x1 ;  /* 0x000000010c0c7836 */ /* 0x000fe20000000000 */
[--C-:B------:R-:W-:Y:S02]  /*0e50*/  SHF.R.U64 R13, R13, 0x2, R0.reuse ;  /* 0x000000020d0d7819 */ /* 0x100fe40000001200 */
[----:B------:R-:W-:Y:S02]  /*0e60*/  ISETP.GT.U32.AND.EX P0, PT, R0, RZ, PT, P0 ;  /* 0x000000ff0000720c */ /* 0x000fe40003f04100 */
[----:B------:R-:W-:-:S11]  /*0e70*/  SHF.R.U32.HI R0, RZ, 0x2, R0 ;  /* 0x00000002ff007819 */ /* 0x000fd60000011600 */
[----:B------:R-:W-:Y:S05]  /*0e80*/  @P0 BRA `(.L_x_27) ;  /* 0xfffffff000c80947 */ /* 0x000fea000383ffff */
.L_x_21:
[----:B------:R-:W-:Y:S05]  /*0e90*/  BSYNC.RECONVERGENT B0 ;  /* 0x0000000000007941 */ /* 0x000fea0003800200 */
.L_x_20:
[----:B------:R-:W-:Y:S04]  /*0ea0*/  STG.E.64 desc[UR4][R6.64+0x18], RZ ;  /* 0x000018ff06007986 */ /* 0x000fe8000c101b04 */
[----:B------:R-:W-:Y:S04]  /*0eb0*/  STG.E desc[UR4][R6.64+0x20], RZ ;  /* 0x000020ff06007986 */ /* 0x000fe8000c101904 */
[----:B------:R-:W-:Y:S01]  /*0ec0*/  STG.E.64 desc[UR4][R6.64+0x28], RZ ;  /* 0x000028ff06007986 */ /* 0x000fe2000c101b04 */
[----:B------:R-:W-:Y:S05]  /*0ed0*/  EXIT ;  /* 0x000000000000794d */ /* 0x000fea0003800000 */
.L_x_28:
        /* <DEDUP_REMOVED lines=10> */
.L_x_31:


//--------------------- .nv.global.init           --------------------------
	.section	.nv.global.init,"aw",@progbits
	.align	4
.nv.global.init:
	.type		mrg32k3aM1SubSeq,@object
	.size		mrg32k3aM1SubSeq,(mrg32k3aM2SubSeq - mrg32k3aM1SubSeq)
mrg32k3aM1SubSeq:
        /*0000*/ 	.byte	0x0b, 0xcc, 0xee, 0x04, 0x73, 0x29, 0x8b, 0x6f, 0xf6, 0x53, 0x03, 0xf6, 0x23, 0xf6, 0xea, 0xda
        /* <DEDUP_REMOVED lines=125> */
	.type		mrg32k3aM2SubSeq,@object
	.size		mrg32k3aM2SubSeq,(mrg32k3aM1 - mrg32k3aM2SubSeq)
mrg32k3aM2SubSeq:
        /* <DEDUP_REMOVED lines=126> */
	.type		mrg32k3aM1,@object
	.size		mrg32k3aM1,(mrg32k3aM1Seq - mrg32k3aM1)
mrg32k3aM1:
        /* <DEDUP_REMOVED lines=144> */
	.type		mrg32k3aM1Seq,@object
	.size		mrg32k3aM1Seq,(mrg32k3aM2 - mrg32k3aM1Seq)
mrg32k3aM1Seq:
        /* <DEDUP_REMOVED lines=144> */
	.type		mrg32k3aM2,@object
	.size		mrg32k3aM2,(mrg32k3aM2Seq - mrg32k3aM2)
mrg32k3aM2:
        /* <DEDUP_REMOVED lines=144> */
	.type		mrg32k3aM2Seq,@object
	.size		mrg32k3aM2Seq,(precalc_xorwow_matrix - mrg32k3aM2Seq)
mrg32k3aM2Seq:
        /* <DEDUP_REMOVED lines=144> */
	.type		precalc_xorwow_matrix,@object
	.size		precalc_xorwow_matrix,(precalc_xorwow_offset_matrix - precalc_xorwow_matrix)
precalc_xorwow_matrix:
        /* <DEDUP_REMOVED lines=6400> */
	.type		precalc_xorwow_offset_matrix,@object
	.size		precalc_xorwow_offset_matrix,(.L_1 - precalc_xorwow_offset_matrix)
precalc_xorwow_offset_matrix:
        /* <DEDUP_REMOVED lines=6400> */
.L_1:


//--------------------- .nv.shared.reserved.0     --------------------------
	.section	.nv.shared.reserved.0,"aw",@nobits
	.weak		__nv_reservedSMEM_offset_0_alias
	.size		__nv_reservedSMEM_offset_0_alias, 0, 64
	.other		__nv_reservedSMEM_offset_0_alias,@"STO_CUDA_RESERVED_SHARED STV_DEFAULT"
__nv_reservedSMEM_offset_0_alias:
	.zero		0
	.zero		64


//--------------------- .nv.constant0._Z6kernelP17curandStateXORWOWPffffffPi --------------------------
	.section	.nv.constant0._Z6kernelP17curandStateXORWOWPffffffPi,"a",@progbits
	.sectionflags	@""
	.align	4
.nv.constant0._Z6kernelP17curandStateXORWOWPffffffPi:
	.zero		944


//--------------------- .nv.constant0._Z12setup_kernelP17curandStateXORWOWm --------------------------
	.section	.nv.constant0._Z12setup_kernelP17curandStateXORWOWm,"a",@progbits
	.sectionflags	@""
	.align	4
.nv.constant0._Z12setup_kernelP17curandStateXORWOWm:
	.zero		912


//--------------------- SYMBOLS --------------------------

	.type		.nv.reservedSmem.offset0,@object
	.size		.nv.reservedSmem.offset0,0x4
